//
// Generated by NVIDIA NVVM Compiler
//
// Compiler Build ID: CL-36424714
// Cuda compilation tools, release 13.0, V13.0.88
// Based on NVVM 20.0.0
//

.version 9.0
.target sm_100
.address_size 64

	// .globl	_Z10set_matrixPflf
// _ZZ16transpose_sharedPKfPflE4tile has been demoted
// _ZZ26transpose_shared_coalescedPKfPflE4tile has been demoted
// _ZZ12matmul_tiledPKfS0_PflE2sA has been demoted
// _ZZ12matmul_tiledPKfS0_PflE2sB has been demoted
// _ZZ21matmul_tiled_registerILi2ELi2EEvPKfS1_PflE2sA has been demoted
// _ZZ21matmul_tiled_registerILi2ELi2EEvPKfS1_PflE2sB has been demoted

.visible .entry _Z10set_matrixPflf(
	.param .u64 .ptr .align 1 _Z10set_matrixPflf_param_0,
	.param .u64 _Z10set_matrixPflf_param_1,
	.param .f32 _Z10set_matrixPflf_param_2
)
{
	.reg .pred 	%p<3>;
	.reg .b32 	%r<10>;
	.reg .b32 	%f<2>;
	.reg .b64 	%rd<11>;

	ld.param.u64 	%rd6, [_Z10set_matrixPflf_param_0];
	ld.param.u64 	%rd7, [_Z10set_matrixPflf_param_1];
	ld.param.f32 	%f1, [_Z10set_matrixPflf_param_2];
	mov.u32 	%r6, %ctaid.x;
	mov.u32 	%r1, %ntid.x;
	mov.u32 	%r7, %tid.x;
	mad.lo.s32 	%r9, %r6, %r1, %r7;
	mul.lo.s64 	%rd1, %rd7, %rd7;
	cvt.u64.u32 	%rd10, %r9;
	setp.le.u64 	%p1, %rd1, %rd10;
	@%p1 bra 	$L__BB0_3;
	mov.u32 	%r8, %nctaid.x;
	mul.lo.s32 	%r3, %r8, %r1;
	cvta.to.global.u64 	%rd3, %rd6;
$L__BB0_2:
	shl.b64 	%rd8, %rd10, 2;
	add.s64 	%rd9, %rd3, %rd8;
	st.global.f32 	[%rd9], %f1;
	add.s32 	%r9, %r9, %r3;
	cvt.u64.u32 	%rd10, %r9;
	setp.gt.u64 	%p2, %rd1, %rd10;
	@%p2 bra 	$L__BB0_2;
$L__BB0_3:
	ret;

}
	// .globl	_Z15transpose_naivePKfPfl
.visible .entry _Z15transpose_naivePKfPfl(
	.param .u64 .ptr .align 1 _Z15transpose_naivePKfPfl_param_0,
	.param .u64 .ptr .align 1 _Z15transpose_naivePKfPfl_param_1,
	.param .u64 _Z15transpose_naivePKfPfl_param_2
)
{
	.reg .pred 	%p<2>;
	.reg .b32 	%r<9>;
	.reg .b32 	%f<2>;
	.reg .b64 	%rd<15>;

	ld.param.u64 	%rd3, [_Z15transpose_naivePKfPfl_param_0];
	ld.param.u64 	%rd4, [_Z15transpose_naivePKfPfl_param_1];
	ld.param.u64 	%rd5, [_Z15transpose_naivePKfPfl_param_2];
	mov.u32 	%r1, %ctaid.y;
	mov.u32 	%r2, %ntid.y;
	mov.u32 	%r3, %tid.y;
	mad.lo.s32 	%r4, %r1, %r2, %r3;
	mov.u32 	%r5, %ctaid.x;
	mov.u32 	%r6, %ntid.x;
	mov.u32 	%r7, %tid.x;
	mad.lo.s32 	%r8, %r5, %r6, %r7;
	cvt.u64.u32 	%rd1, %r4;
	cvt.u64.u32 	%rd2, %r8;
	max.s64 	%rd6, %rd1, %rd2;
	setp.ge.s64 	%p1, %rd6, %rd5;
	@%p1 bra 	$L__BB1_2;
	cvta.to.global.u64 	%rd7, %rd3;
	cvta.to.global.u64 	%rd8, %rd4;
	mad.lo.s64 	%rd9, %rd5, %rd1, %rd2;
	shl.b64 	%rd10, %rd9, 2;
	add.s64 	%rd11, %rd7, %rd10;
	ld.global.f32 	%f1, [%rd11];
	mad.lo.s64 	%rd12, %rd5, %rd2, %rd1;
	shl.b64 	%rd13, %rd12, 2;
	add.s64 	%rd14, %rd8, %rd13;
	st.global.f32 	[%rd14], %f1;
$L__BB1_2:
	ret;

}
	// .globl	_Z16transpose_sharedPKfPfl
.visible .entry _Z16transpose_sharedPKfPfl(
	.param .u64 .ptr .align 1 _Z16transpose_sharedPKfPfl_param_0,
	.param .u64 .ptr .align 1 _Z16transpose_sharedPKfPfl_param_1,
	.param .u64 _Z16transpose_sharedPKfPfl_param_2
)
{
	.reg .pred 	%p<4>;
	.reg .b32 	%r<14>;
	.reg .b32 	%f<3>;
	.reg .b64 	%rd<16>;
	// demoted variable
	.shared .align 4 .b8 _ZZ16transpose_sharedPKfPflE4tile[1088];
	ld.param.u64 	%rd3, [_Z16transpose_sharedPKfPfl_param_0];
	ld.param.u64 	%rd4, [_Z16transpose_sharedPKfPfl_param_1];
	ld.param.u64 	%rd6, [_Z16transpose_sharedPKfPfl_param_2];
	mov.u32 	%r2, %ctaid.x;
	shl.b32 	%r3, %r2, 4;
	mov.u32 	%r4, %tid.x;
	add.s32 	%r5, %r3, %r4;
	mov.u32 	%r6, %ctaid.y;
	shl.b32 	%r7, %r6, 4;
	mov.u32 	%r8, %tid.y;
	add.s32 	%r9, %r7, %r8;
	cvt.u64.u32 	%rd1, %r5;
	cvt.u64.u32 	%rd2, %r9;
	max.s64 	%rd7, %rd1, %rd2;
	setp.lt.s64 	%p1, %rd7, %rd6;
	setp.ge.s64 	%p2, %rd7, %rd6;
	mov.u32 	%r11, _ZZ16transpose_sharedPKfPflE4tile;
	mad.lo.s32 	%r12, %r8, 68, %r11;
	shl.b32 	%r13, %r4, 2;
	add.s32 	%r1, %r12, %r13;
	@%p2 bra 	$L__BB2_2;
	cvta.to.global.u64 	%rd8, %rd3;
	mad.lo.s64 	%rd9, %rd6, %rd2, %rd1;
	shl.b64 	%rd10, %rd9, 2;
	add.s64 	%rd11, %rd8, %rd10;
	ld.global.f32 	%f1, [%rd11];
	st.shared.f32 	[%r1], %f1;
$L__BB2_2:
	bar.sync 	0;
	not.pred 	%p3, %p1;
	@%p3 bra 	$L__BB2_4;
	ld.shared.f32 	%f2, [%r1];
	mad.lo.s64 	%rd12, %rd6, %rd1, %rd2;
	cvta.to.global.u64 	%rd13, %rd4;
	shl.b64 	%rd14, %rd12, 2;
	add.s64 	%rd15, %rd13, %rd14;
	st.global.f32 	[%rd15], %f2;
$L__BB2_4:
	ret;

}
	// .globl	_Z26transpose_shared_coalescedPKfPfl
.visible .entry _Z26transpose_shared_coalescedPKfPfl(
	.param .u64 .ptr .align 1 _Z26transpose_shared_coalescedPKfPfl_param_0,
	.param .u64 .ptr .align 1 _Z26transpose_shared_coalescedPKfPfl_param_1,
	.param .u64 _Z26transpose_shared_coalescedPKfPfl_param_2
)
{
	.reg .pred 	%p<3>;
	.reg .b32 	%r<20>;
	.reg .b32 	%f<3>;
	.reg .b64 	%rd<19>;
	// demoted variable
	.shared .align 4 .b8 _ZZ26transpose_shared_coalescedPKfPflE4tile[1088];
	ld.param.u64 	%rd5, [_Z26transpose_shared_coalescedPKfPfl_param_0];
	ld.param.u64 	%rd6, [_Z26transpose_shared_coalescedPKfPfl_param_1];
	ld.param.u64 	%rd8, [_Z26transpose_shared_coalescedPKfPfl_param_2];
	mov.u32 	%r5, %ctaid.x;
	shl.b32 	%r1, %r5, 4;
	mov.u32 	%r2, %tid.x;
	add.s32 	%r6, %r1, %r2;
	mov.u32 	%r7, %ctaid.y;
	shl.b32 	%r3, %r7, 4;
	mov.u32 	%r4, %tid.y;
	add.s32 	%r8, %r3, %r4;
	cvt.u64.u32 	%rd1, %r6;
	cvt.u64.u32 	%rd2, %r8;
	max.s64 	%rd9, %rd1, %rd2;
	setp.ge.s64 	%p1, %rd9, %rd8;
	@%p1 bra 	$L__BB3_2;
	cvta.to.global.u64 	%rd10, %rd5;
	mad.lo.s64 	%rd11, %rd8, %rd2, %rd1;
	shl.b64 	%rd12, %rd11, 2;
	add.s64 	%rd13, %rd10, %rd12;
	ld.global.f32 	%f1, [%rd13];
	mov.u32 	%r10, _ZZ26transpose_shared_coalescedPKfPflE4tile;
	mad.lo.s32 	%r11, %r4, 68, %r10;
	shl.b32 	%r12, %r2, 2;
	add.s32 	%r13, %r11, %r12;
	st.shared.f32 	[%r13], %f1;
$L__BB3_2:
	bar.sync 	0;
	add.s32 	%r14, %r3, %r2;
	add.s32 	%r15, %r1, %r4;
	cvt.u64.u32 	%rd3, %r14;
	cvt.u64.u32 	%rd4, %r15;
	max.s64 	%rd14, %rd3, %rd4;
	setp.ge.s64 	%p2, %rd14, %rd8;
	@%p2 bra 	$L__BB3_4;
	mov.u32 	%r16, _ZZ26transpose_shared_coalescedPKfPflE4tile;
	mad.lo.s32 	%r17, %r2, 68, %r16;
	shl.b32 	%r18, %r4, 2;
	add.s32 	%r19, %r17, %r18;
	ld.shared.f32 	%f2, [%r19];
	mad.lo.s64 	%rd15, %rd8, %rd4, %rd3;
	cvta.to.global.u64 	%rd16, %rd6;
	shl.b64 	%rd17, %rd15, 2;
	add.s64 	%rd18, %rd16, %rd17;
	st.global.f32 	[%rd18], %f2;
$L__BB3_4:
	ret;

}
	// .globl	_Z23transpose_register_tilePKfPfl
.visible .entry _Z23transpose_register_tilePKfPfl(
	.param .u64 .ptr .align 1 _Z23transpose_register_tilePKfPfl_param_0,
	.param .u64 .ptr .align 1 _Z23transpose_register_tilePKfPfl_param_1,
	.param .u64 _Z23transpose_register_tilePKfPfl_param_2
)
{
	.reg .pred 	%p<13>;
	.reg .b32 	%r<17>;
	.reg .b32 	%f<17>;
	.reg .b64 	%rd<34>;

	ld.param.u64 	%rd10, [_Z23transpose_register_tilePKfPfl_param_0];
	ld.param.u64 	%rd8, [_Z23transpose_register_tilePKfPfl_param_1];
	ld.param.u64 	%rd11, [_Z23transpose_register_tilePKfPfl_param_2];
	cvta.to.global.u64 	%rd1, %rd10;
	mov.u32 	%r1, %ctaid.x;
	shl.b32 	%r2, %r1, 4;
	mov.u32 	%r3, %ctaid.y;
	shl.b32 	%r4, %r3, 4;
	mov.u32 	%r5, %tid.x;
	mov.u32 	%r6, %tid.y;
	shl.b32 	%r7, %r6, 2;
	add.s32 	%r8, %r4, %r7;
	add.s32 	%r10, %r2, %r5;
	cvt.u64.u32 	%rd2, %r10;
	cvt.u64.u32 	%rd3, %r8;
	max.s64 	%rd12, %rd2, %rd3;
	setp.lt.s64 	%p1, %rd12, %rd11;
	setp.ge.s64 	%p5, %rd12, %rd11;
	mov.f32 	%f13, 0f00000000;
	@%p5 bra 	$L__BB4_2;
	mad.lo.s64 	%rd13, %rd11, %rd3, %rd2;
	shl.b64 	%rd14, %rd13, 2;
	add.s64 	%rd15, %rd1, %rd14;
	ld.global.f32 	%f13, [%rd15];
$L__BB4_2:
	cvt.u32.u64 	%r11, %rd3;
	add.s32 	%r12, %r11, 1;
	cvt.u64.u32 	%rd4, %r12;
	max.s64 	%rd17, %rd2, %rd4;
	setp.lt.s64 	%p2, %rd17, %rd11;
	setp.ge.s64 	%p6, %rd17, %rd11;
	mov.f32 	%f14, 0f00000000;
	@%p6 bra 	$L__BB4_4;
	mad.lo.s64 	%rd18, %rd11, %rd4, %rd2;
	shl.b64 	%rd19, %rd18, 2;
	add.s64 	%rd20, %rd1, %rd19;
	ld.global.f32 	%f14, [%rd20];
$L__BB4_4:
	add.s32 	%r14, %r11, 2;
	cvt.u64.u32 	%rd5, %r14;
	max.s64 	%rd22, %rd2, %rd5;
	setp.lt.s64 	%p3, %rd22, %rd11;
	setp.ge.s64 	%p7, %rd22, %rd11;
	mov.f32 	%f15, 0f00000000;
	@%p7 bra 	$L__BB4_6;
	mad.lo.s64 	%rd23, %rd11, %rd5, %rd2;
	shl.b64 	%rd24, %rd23, 2;
	add.s64 	%rd25, %rd1, %rd24;
	ld.global.f32 	%f15, [%rd25];
$L__BB4_6:
	add.s32 	%r16, %r11, 3;
	cvt.u64.u32 	%rd6, %r16;
	max.s64 	%rd27, %rd2, %rd6;
	setp.lt.s64 	%p4, %rd27, %rd11;
	setp.ge.s64 	%p8, %rd27, %rd11;
	mov.f32 	%f16, 0f00000000;
	@%p8 bra 	$L__BB4_8;
	mad.lo.s64 	%rd28, %rd11, %rd6, %rd2;
	shl.b64 	%rd29, %rd28, 2;
	add.s64 	%rd30, %rd1, %rd29;
	ld.global.f32 	%f16, [%rd30];
$L__BB4_8:
	mad.lo.s64 	%rd31, %rd11, %rd2, %rd3;
	cvta.to.global.u64 	%rd32, %rd8;
	shl.b64 	%rd33, %rd31, 2;
	add.s64 	%rd7, %rd32, %rd33;
	not.pred 	%p9, %p1;
	@%p9 bra 	$L__BB4_10;
	st.global.f32 	[%rd7], %f13;
$L__BB4_10:
	not.pred 	%p10, %p2;
	@%p10 bra 	$L__BB4_12;
	st.global.f32 	[%rd7+4], %f14;
$L__BB4_12:
	not.pred 	%p11, %p3;
	@%p11 bra 	$L__BB4_14;
	st.global.f32 	[%rd7+8], %f15;
$L__BB4_14:
	not.pred 	%p12, %p4;
	@%p12 bra 	$L__BB4_16;
	st.global.f32 	[%rd7+12], %f16;
$L__BB4_16:
	ret;

}
	// .globl	_Z12matmul_naivePKfS0_Pfl
.visible .entry _Z12matmul_naivePKfS0_Pfl(
	.param .u64 .ptr .align 1 _Z12matmul_naivePKfS0_Pfl_param_0,
	.param .u64 .ptr .align 1 _Z12matmul_naivePKfS0_Pfl_param_1,
	.param .u64 .ptr .align 1 _Z12matmul_naivePKfS0_Pfl_param_2,
	.param .u64 _Z12matmul_naivePKfS0_Pfl_param_3
)
{
	.reg .pred 	%p<10>;
	.reg .b32 	%r<9>;
	.reg .b32 	%f<67>;
	.reg .b64 	%rd<103>;

	ld.param.u64 	%rd26, [_Z12matmul_naivePKfS0_Pfl_param_0];
	ld.param.u64 	%rd27, [_Z12matmul_naivePKfS0_Pfl_param_1];
	ld.param.u64 	%rd24, [_Z12matmul_naivePKfS0_Pfl_param_2];
	ld.param.u64 	%rd25, [_Z12matmul_naivePKfS0_Pfl_param_3];
	cvta.to.global.u64 	%rd1, %rd27;
	cvta.to.global.u64 	%rd2, %rd26;
	mov.u32 	%r1, %ctaid.y;
	mov.u32 	%r2, %ntid.y;
	mov.u32 	%r3, %tid.y;
	mad.lo.s32 	%r4, %r1, %r2, %r3;
	mov.u32 	%r5, %ctaid.x;
	mov.u32 	%r6, %ntid.x;
	mov.u32 	%r7, %tid.x;
	mad.lo.s32 	%r8, %r5, %r6, %r7;
	cvt.u64.u32 	%rd3, %r4;
	cvt.u64.u32 	%rd4, %r8;
	max.s64 	%rd28, %rd3, %rd4;
	setp.ge.s64 	%p1, %rd28, %rd25;
	@%p1 bra 	$L__BB5_13;
	mul.lo.s64 	%rd5, %rd25, %rd3;
	and.b64  	%rd6, %rd25, 7;
	setp.lt.u64 	%p2, %rd25, 8;
	mov.f32 	%f66, 0f00000000;
	mov.b64 	%rd101, 0;
	@%p2 bra 	$L__BB5_4;
	and.b64  	%rd101, %rd25, -8;
	shl.b64 	%rd30, %rd4, 2;
	add.s64 	%rd98, %rd1, %rd30;
	shl.b64 	%rd9, %rd25, 5;
	shl.b64 	%rd31, %rd5, 2;
	add.s64 	%rd32, %rd31, %rd2;
	add.s64 	%rd97, %rd32, 16;
	shl.b64 	%rd11, %rd25, 2;
	mov.f32 	%f66, 0f00000000;
	mov.u64 	%rd99, %rd101;
$L__BB5_3:
	.pragma "nounroll";
	ld.global.f32 	%f16, [%rd97+-16];
	ld.global.f32 	%f17, [%rd98];
	fma.rn.f32 	%f18, %f16, %f17, %f66;
	ld.global.f32 	%f19, [%rd97+-12];
	add.s64 	%rd33, %rd98, %rd11;
	ld.global.f32 	%f20, [%rd33];
	fma.rn.f32 	%f21, %f19, %f20, %f18;
	ld.global.f32 	%f22, [%rd97+-8];
	add.s64 	%rd34, %rd33, %rd11;
	ld.global.f32 	%f23, [%rd34];
	fma.rn.f32 	%f24, %f22, %f23, %f21;
	ld.global.f32 	%f25, [%rd97+-4];
	add.s64 	%rd35, %rd34, %rd11;
	ld.global.f32 	%f26, [%rd35];
	fma.rn.f32 	%f27, %f25, %f26, %f24;
	ld.global.f32 	%f28, [%rd97];
	add.s64 	%rd36, %rd35, %rd11;
	ld.global.f32 	%f29, [%rd36];
	fma.rn.f32 	%f30, %f28, %f29, %f27;
	ld.global.f32 	%f31, [%rd97+4];
	add.s64 	%rd37, %rd36, %rd11;
	ld.global.f32 	%f32, [%rd37];
	fma.rn.f32 	%f33, %f31, %f32, %f30;
	ld.global.f32 	%f34, [%rd97+8];
	add.s64 	%rd38, %rd37, %rd11;
	ld.global.f32 	%f35, [%rd38];
	fma.rn.f32 	%f36, %f34, %f35, %f33;
	ld.global.f32 	%f37, [%rd97+12];
	add.s64 	%rd39, %rd38, %rd11;
	ld.global.f32 	%f38, [%rd39];
	fma.rn.f32 	%f66, %f37, %f38, %f36;
	add.s64 	%rd99, %rd99, -8;
	add.s64 	%rd98, %rd98, %rd9;
	add.s64 	%rd97, %rd97, 32;
	setp.ne.s64 	%p3, %rd99, 0;
	@%p3 bra 	$L__BB5_3;
$L__BB5_4:
	setp.eq.s64 	%p4, %rd6, 0;
	@%p4 bra 	$L__BB5_12;
	and.b64  	%rd19, %rd25, 3;
	setp.lt.u64 	%p5, %rd6, 4;
	@%p5 bra 	$L__BB5_7;
	add.s64 	%rd40, %rd101, %rd5;
	shl.b64 	%rd41, %rd40, 2;
	add.s64 	%rd42, %rd2, %rd41;
	ld.global.f32 	%f40, [%rd42];
	mad.lo.s64 	%rd43, %rd101, %rd25, %rd4;
	shl.b64 	%rd44, %rd43, 2;
	add.s64 	%rd45, %rd1, %rd44;
	ld.global.f32 	%f41, [%rd45];
	fma.rn.f32 	%f42, %f40, %f41, %f66;
	add.s64 	%rd46, %rd101, 1;
	and.b64  	%rd47, %rd46, 4294967295;
	add.s64 	%rd48, %rd47, %rd5;
	shl.b64 	%rd49, %rd48, 2;
	add.s64 	%rd50, %rd2, %rd49;
	ld.global.f32 	%f43, [%rd50];
	mad.lo.s64 	%rd51, %rd47, %rd25, %rd4;
	shl.b64 	%rd52, %rd51, 2;
	add.s64 	%rd53, %rd1, %rd52;
	ld.global.f32 	%f44, [%rd53];
	fma.rn.f32 	%f45, %f43, %f44, %f42;
	add.s64 	%rd54, %rd101, 2;
	and.b64  	%rd55, %rd54, 4294967295;
	add.s64 	%rd56, %rd55, %rd5;
	shl.b64 	%rd57, %rd56, 2;
	add.s64 	%rd58, %rd2, %rd57;
	ld.global.f32 	%f46, [%rd58];
	mad.lo.s64 	%rd59, %rd55, %rd25, %rd4;
	shl.b64 	%rd60, %rd59, 2;
	add.s64 	%rd61, %rd1, %rd60;
	ld.global.f32 	%f47, [%rd61];
	fma.rn.f32 	%f48, %f46, %f47, %f45;
	add.s64 	%rd62, %rd101, 3;
	and.b64  	%rd63, %rd62, 4294967295;
	add.s64 	%rd64, %rd63, %rd5;
	shl.b64 	%rd65, %rd64, 2;
	add.s64 	%rd66, %rd2, %rd65;
	ld.global.f32 	%f49, [%rd66];
	mad.lo.s64 	%rd67, %rd63, %rd25, %rd4;
	shl.b64 	%rd68, %rd67, 2;
	add.s64 	%rd69, %rd1, %rd68;
	ld.global.f32 	%f50, [%rd69];
	fma.rn.f32 	%f66, %f49, %f50, %f48;
	add.s64 	%rd70, %rd101, 4;
	and.b64  	%rd101, %rd70, 4294967295;
$L__BB5_7:
	setp.eq.s64 	%p6, %rd19, 0;
	@%p6 bra 	$L__BB5_12;
	setp.eq.s64 	%p7, %rd19, 1;
	@%p7 bra 	$L__BB5_10;
	add.s64 	%rd71, %rd101, %rd5;
	shl.b64 	%rd72, %rd71, 2;
	add.s64 	%rd73, %rd2, %rd72;
	ld.global.f32 	%f52, [%rd73];
	mad.lo.s64 	%rd74, %rd101, %rd25, %rd4;
	shl.b64 	%rd75, %rd74, 2;
	add.s64 	%rd76, %rd1, %rd75;
	ld.global.f32 	%f53, [%rd76];
	fma.rn.f32 	%f54, %f52, %f53, %f66;
	add.s64 	%rd77, %rd101, 1;
	and.b64  	%rd78, %rd77, 4294967295;
	add.s64 	%rd79, %rd78, %rd5;
	shl.b64 	%rd80, %rd79, 2;
	add.s64 	%rd81, %rd2, %rd80;
	ld.global.f32 	%f55, [%rd81];
	mad.lo.s64 	%rd82, %rd78, %rd25, %rd4;
	shl.b64 	%rd83, %rd82, 2;
	add.s64 	%rd84, %rd1, %rd83;
	ld.global.f32 	%f56, [%rd84];
	fma.rn.f32 	%f66, %f55, %f56, %f54;
	add.s64 	%rd85, %rd101, 2;
	and.b64  	%rd101, %rd85, 4294967295;
$L__BB5_10:
	and.b64  	%rd86, %rd25, 1;
	setp.eq.b64 	%p8, %rd86, 1;
	not.pred 	%p9, %p8;
	@%p9 bra 	$L__BB5_12;
	add.s64 	%rd87, %rd101, %rd5;
	shl.b64 	%rd88, %rd87, 2;
	add.s64 	%rd89, %rd2, %rd88;
	ld.global.f32 	%f57, [%rd89];
	mad.lo.s64 	%rd90, %rd101, %rd25, %rd4;
	shl.b64 	%rd91, %rd90, 2;
	add.s64 	%rd92, %rd1, %rd91;
	ld.global.f32 	%f58, [%rd92];
	fma.rn.f32 	%f66, %f57, %f58, %f66;
$L__BB5_12:
	add.s64 	%rd93, %rd5, %rd4;
	cvta.to.global.u64 	%rd94, %rd24;
	shl.b64 	%rd95, %rd93, 2;
	add.s64 	%rd96, %rd94, %rd95;
	st.global.f32 	[%rd96], %f66;
$L__BB5_13:
	ret;

}
	// .globl	_Z12matmul_tiledPKfS0_Pfl
.visible .entry _Z12matmul_tiledPKfS0_Pfl(
	.param .u64 .ptr .align 1 _Z12matmul_tiledPKfS0_Pfl_param_0,
	.param .u64 .ptr .align 1 _Z12matmul_tiledPKfS0_Pfl_param_1,
	.param .u64 .ptr .align 1 _Z12matmul_tiledPKfS0_Pfl_param_2,
	.param .u64 _Z12matmul_tiledPKfS0_Pfl_param_3
)
{
	.reg .pred 	%p<10>;
	.reg .b32 	%r<24>;
	.reg .b32 	%f<63>;
	.reg .b64 	%rd<34>;
	// demoted variable
	.shared .align 4 .b8 _ZZ12matmul_tiledPKfS0_PflE2sA[1024];
	// demoted variable
	.shared .align 4 .b8 _ZZ12matmul_tiledPKfS0_PflE2sB[1024];
	ld.param.u64 	%rd13, [_Z12matmul_tiledPKfS0_Pfl_param_0];
	ld.param.u64 	%rd14, [_Z12matmul_tiledPKfS0_Pfl_param_1];
	ld.param.u64 	%rd15, [_Z12matmul_tiledPKfS0_Pfl_param_2];
	ld.param.u64 	%rd16, [_Z12matmul_tiledPKfS0_Pfl_param_3];
	mov.u32 	%r13, %ctaid.y;
	shl.b32 	%r14, %r13, 4;
	mov.u32 	%r23, %tid.y;
	add.s32 	%r2, %r14, %r23;
	mov.u32 	%r15, %ctaid.x;
	shl.b32 	%r16, %r15, 4;
	mov.u32 	%r22, %tid.x;
	add.s32 	%r4, %r16, %r22;
	setp.lt.s64 	%p1, %rd16, 1;
	mov.f32 	%f62, 0f00000000;
	@%p1 bra 	$L__BB6_7;
	cvt.u64.u32 	%rd1, %r2;
	mul.lo.s64 	%rd2, %rd16, %rd1;
	shl.b32 	%r17, %r23, 6;
	mov.u32 	%r18, _ZZ12matmul_tiledPKfS0_PflE2sA;
	add.s32 	%r5, %r18, %r17;
	shl.b32 	%r19, %r22, 2;
	add.s32 	%r6, %r5, %r19;
	cvt.u64.u32 	%rd3, %r4;
	mov.u32 	%r20, _ZZ12matmul_tiledPKfS0_PflE2sB;
	add.s32 	%r8, %r20, %r19;
	add.s32 	%r7, %r8, %r17;
	add.s64 	%rd18, %rd16, 15;
	shr.s64 	%rd19, %rd18, 63;
	shr.u64 	%rd20, %rd19, 60;
	add.s64 	%rd21, %rd18, %rd20;
	shr.s64 	%rd4, %rd21, 4;
	cvta.to.global.u64 	%rd5, %rd13;
	cvta.to.global.u64 	%rd6, %rd14;
	mov.f32 	%f62, 0f00000000;
	mov.b64 	%rd33, 0;
$L__BB6_2:
	setp.le.u64 	%p2, %rd16, %rd1;
	cvt.u64.u32 	%rd8, %r22;
	setp.le.s64 	%p3, %rd16, %rd8;
	mov.f32 	%f60, 0f00000000;
	or.pred  	%p4, %p2, %p3;
	@%p4 bra 	$L__BB6_4;
	add.s64 	%rd22, %rd2, %rd8;
	shl.b64 	%rd23, %rd22, 2;
	add.s64 	%rd24, %rd5, %rd23;
	ld.global.f32 	%f60, [%rd24];
$L__BB6_4:
	setp.le.u64 	%p5, %rd16, %rd3;
	st.shared.f32 	[%r6], %f60;
	cvt.u64.u32 	%rd9, %r23;
	setp.le.s64 	%p6, %rd16, %rd9;
	mov.f32 	%f61, 0f00000000;
	or.pred  	%p7, %p5, %p6;
	@%p7 bra 	$L__BB6_6;
	mad.lo.s64 	%rd25, %rd16, %rd9, %rd3;
	shl.b64 	%rd26, %rd25, 2;
	add.s64 	%rd27, %rd6, %rd26;
	ld.global.f32 	%f61, [%rd27];
$L__BB6_6:
	cvt.u32.u64 	%r21, %rd8;
	st.shared.f32 	[%r7], %f61;
	bar.sync 	0;
	ld.shared.f32 	%f12, [%r5];
	ld.shared.f32 	%f13, [%r8];
	fma.rn.f32 	%f14, %f12, %f13, %f62;
	ld.shared.f32 	%f15, [%r5+4];
	ld.shared.f32 	%f16, [%r8+64];
	fma.rn.f32 	%f17, %f15, %f16, %f14;
	ld.shared.f32 	%f18, [%r5+8];
	ld.shared.f32 	%f19, [%r8+128];
	fma.rn.f32 	%f20, %f18, %f19, %f17;
	ld.shared.f32 	%f21, [%r5+12];
	ld.shared.f32 	%f22, [%r8+192];
	fma.rn.f32 	%f23, %f21, %f22, %f20;
	ld.shared.f32 	%f24, [%r5+16];
	ld.shared.f32 	%f25, [%r8+256];
	fma.rn.f32 	%f26, %f24, %f25, %f23;
	ld.shared.f32 	%f27, [%r5+20];
	ld.shared.f32 	%f28, [%r8+320];
	fma.rn.f32 	%f29, %f27, %f28, %f26;
	ld.shared.f32 	%f30, [%r5+24];
	ld.shared.f32 	%f31, [%r8+384];
	fma.rn.f32 	%f32, %f30, %f31, %f29;
	ld.shared.f32 	%f33, [%r5+28];
	ld.shared.f32 	%f34, [%r8+448];
	fma.rn.f32 	%f35, %f33, %f34, %f32;
	ld.shared.f32 	%f36, [%r5+32];
	ld.shared.f32 	%f37, [%r8+512];
	fma.rn.f32 	%f38, %f36, %f37, %f35;
	ld.shared.f32 	%f39, [%r5+36];
	ld.shared.f32 	%f40, [%r8+576];
	fma.rn.f32 	%f41, %f39, %f40, %f38;
	ld.shared.f32 	%f42, [%r5+40];
	ld.shared.f32 	%f43, [%r8+640];
	fma.rn.f32 	%f44, %f42, %f43, %f41;
	ld.shared.f32 	%f45, [%r5+44];
	ld.shared.f32 	%f46, [%r8+704];
	fma.rn.f32 	%f47, %f45, %f46, %f44;
	ld.shared.f32 	%f48, [%r5+48];
	ld.shared.f32 	%f49, [%r8+768];
	fma.rn.f32 	%f50, %f48, %f49, %f47;
	ld.shared.f32 	%f51, [%r5+52];
	ld.shared.f32 	%f52, [%r8+832];
	fma.rn.f32 	%f53, %f51, %f52, %f50;
	ld.shared.f32 	%f54, [%r5+56];
	ld.shared.f32 	%f55, [%r8+896];
	fma.rn.f32 	%f56, %f54, %f55, %f53;
	ld.shared.f32 	%f57, [%r5+60];
	ld.shared.f32 	%f58, [%r8+960];
	fma.rn.f32 	%f62, %f57, %f58, %f56;
	bar.sync 	0;
	add.s64 	%rd33, %rd33, 1;
	add.s32 	%r23, %r23, 16;
	add.s32 	%r22, %r21, 16;
	setp.gt.s64 	%p8, %rd4, %rd33;
	@%p8 bra 	$L__BB6_2;
$L__BB6_7:
	cvt.u64.u32 	%rd11, %r2;
	cvt.u64.u32 	%rd12, %r4;
	max.s64 	%rd28, %rd11, %rd12;
	setp.ge.s64 	%p9, %rd28, %rd16;
	@%p9 bra 	$L__BB6_9;
	mad.lo.s64 	%rd29, %rd16, %rd11, %rd12;
	cvta.to.global.u64 	%rd30, %rd15;
	shl.b64 	%rd31, %rd29, 2;
	add.s64 	%rd32, %rd30, %rd31;
	st.global.f32 	[%rd32], %f62;
$L__BB6_9:
	ret;

}
	// .globl	_Z9matmul_BtPKfS0_Pfl
.visible .entry _Z9matmul_BtPKfS0_Pfl(
	.param .u64 .ptr .align 1 _Z9matmul_BtPKfS0_Pfl_param_0,
	.param .u64 .ptr .align 1 _Z9matmul_BtPKfS0_Pfl_param_1,
	.param .u64 .ptr .align 1 _Z9matmul_BtPKfS0_Pfl_param_2,
	.param .u64 _Z9matmul_BtPKfS0_Pfl_param_3
)
{
	.reg .pred 	%p<10>;
	.reg .b32 	%r<9>;
	.reg .b32 	%f<67>;
	.reg .b64 	%rd<96>;

	ld.param.u64 	%rd25, [_Z9matmul_BtPKfS0_Pfl_param_0];
	ld.param.u64 	%rd26, [_Z9matmul_BtPKfS0_Pfl_param_1];
	ld.param.u64 	%rd23, [_Z9matmul_BtPKfS0_Pfl_param_2];
	ld.param.u64 	%rd24, [_Z9matmul_BtPKfS0_Pfl_param_3];
	cvta.to.global.u64 	%rd1, %rd26;
	cvta.to.global.u64 	%rd2, %rd25;
	mov.u32 	%r1, %ctaid.y;
	mov.u32 	%r2, %ntid.y;
	mov.u32 	%r3, %tid.y;
	mad.lo.s32 	%r4, %r1, %r2, %r3;
	mov.u32 	%r5, %ctaid.x;
	mov.u32 	%r6, %ntid.x;
	mov.u32 	%r7, %tid.x;
	mad.lo.s32 	%r8, %r5, %r6, %r7;
	cvt.u64.u32 	%rd3, %r4;
	cvt.u64.u32 	%rd4, %r8;
	max.s64 	%rd27, %rd3, %rd4;
	setp.ge.s64 	%p1, %rd27, %rd24;
	@%p1 bra 	$L__BB7_13;
	mul.lo.s64 	%rd5, %rd24, %rd3;
	mul.lo.s64 	%rd6, %rd24, %rd4;
	and.b64  	%rd7, %rd24, 7;
	setp.lt.u64 	%p2, %rd24, 8;
	mov.f32 	%f66, 0f00000000;
	mov.b64 	%rd94, 0;
	@%p2 bra 	$L__BB7_4;
	and.b64  	%rd94, %rd24, -8;
	shl.b64 	%rd29, %rd6, 2;
	add.s64 	%rd30, %rd29, %rd1;
	add.s64 	%rd91, %rd30, 16;
	shl.b64 	%rd31, %rd5, 2;
	add.s64 	%rd32, %rd31, %rd2;
	add.s64 	%rd90, %rd32, 16;
	mov.f32 	%f66, 0f00000000;
	mov.u64 	%rd92, %rd94;
$L__BB7_3:
	.pragma "nounroll";
	ld.global.f32 	%f16, [%rd90+-16];
	ld.global.f32 	%f17, [%rd91+-16];
	fma.rn.f32 	%f18, %f16, %f17, %f66;
	ld.global.f32 	%f19, [%rd90+-12];
	ld.global.f32 	%f20, [%rd91+-12];
	fma.rn.f32 	%f21, %f19, %f20, %f18;
	ld.global.f32 	%f22, [%rd90+-8];
	ld.global.f32 	%f23, [%rd91+-8];
	fma.rn.f32 	%f24, %f22, %f23, %f21;
	ld.global.f32 	%f25, [%rd90+-4];
	ld.global.f32 	%f26, [%rd91+-4];
	fma.rn.f32 	%f27, %f25, %f26, %f24;
	ld.global.f32 	%f28, [%rd90];
	ld.global.f32 	%f29, [%rd91];
	fma.rn.f32 	%f30, %f28, %f29, %f27;
	ld.global.f32 	%f31, [%rd90+4];
	ld.global.f32 	%f32, [%rd91+4];
	fma.rn.f32 	%f33, %f31, %f32, %f30;
	ld.global.f32 	%f34, [%rd90+8];
	ld.global.f32 	%f35, [%rd91+8];
	fma.rn.f32 	%f36, %f34, %f35, %f33;
	ld.global.f32 	%f37, [%rd90+12];
	ld.global.f32 	%f38, [%rd91+12];
	fma.rn.f32 	%f66, %f37, %f38, %f36;
	add.s64 	%rd92, %rd92, -8;
	add.s64 	%rd91, %rd91, 32;
	add.s64 	%rd90, %rd90, 32;
	setp.ne.s64 	%p3, %rd92, 0;
	@%p3 bra 	$L__BB7_3;
$L__BB7_4:
	setp.eq.s64 	%p4, %rd7, 0;
	@%p4 bra 	$L__BB7_12;
	and.b64  	%rd18, %rd24, 3;
	setp.lt.u64 	%p5, %rd7, 4;
	@%p5 bra 	$L__BB7_7;
	add.s64 	%rd33, %rd94, %rd5;
	shl.b64 	%rd34, %rd33, 2;
	add.s64 	%rd35, %rd2, %rd34;
	ld.global.f32 	%f40, [%rd35];
	add.s64 	%rd36, %rd94, %rd6;
	shl.b64 	%rd37, %rd36, 2;
	add.s64 	%rd38, %rd1, %rd37;
	ld.global.f32 	%f41, [%rd38];
	fma.rn.f32 	%f42, %f40, %f41, %f66;
	add.s64 	%rd39, %rd94, 1;
	and.b64  	%rd40, %rd39, 4294967295;
	add.s64 	%rd41, %rd40, %rd5;
	shl.b64 	%rd42, %rd41, 2;
	add.s64 	%rd43, %rd2, %rd42;
	ld.global.f32 	%f43, [%rd43];
	add.s64 	%rd44, %rd40, %rd6;
	shl.b64 	%rd45, %rd44, 2;
	add.s64 	%rd46, %rd1, %rd45;
	ld.global.f32 	%f44, [%rd46];
	fma.rn.f32 	%f45, %f43, %f44, %f42;
	add.s64 	%rd47, %rd94, 2;
	and.b64  	%rd48, %rd47, 4294967295;
	add.s64 	%rd49, %rd48, %rd5;
	shl.b64 	%rd50, %rd49, 2;
	add.s64 	%rd51, %rd2, %rd50;
	ld.global.f32 	%f46, [%rd51];
	add.s64 	%rd52, %rd48, %rd6;
	shl.b64 	%rd53, %rd52, 2;
	add.s64 	%rd54, %rd1, %rd53;
	ld.global.f32 	%f47, [%rd54];
	fma.rn.f32 	%f48, %f46, %f47, %f45;
	add.s64 	%rd55, %rd94, 3;
	and.b64  	%rd56, %rd55, 4294967295;
	add.s64 	%rd57, %rd56, %rd5;
	shl.b64 	%rd58, %rd57, 2;
	add.s64 	%rd59, %rd2, %rd58;
	ld.global.f32 	%f49, [%rd59];
	add.s64 	%rd60, %rd56, %rd6;
	shl.b64 	%rd61, %rd60, 2;
	add.s64 	%rd62, %rd1, %rd61;
	ld.global.f32 	%f50, [%rd62];
	fma.rn.f32 	%f66, %f49, %f50, %f48;
	add.s64 	%rd63, %rd94, 4;
	and.b64  	%rd94, %rd63, 4294967295;
$L__BB7_7:
	setp.eq.s64 	%p6, %rd18, 0;
	@%p6 bra 	$L__BB7_12;
	setp.eq.s64 	%p7, %rd18, 1;
	@%p7 bra 	$L__BB7_10;
	add.s64 	%rd64, %rd94, %rd5;
	shl.b64 	%rd65, %rd64, 2;
	add.s64 	%rd66, %rd2, %rd65;
	ld.global.f32 	%f52, [%rd66];
	add.s64 	%rd67, %rd94, %rd6;
	shl.b64 	%rd68, %rd67, 2;
	add.s64 	%rd69, %rd1, %rd68;
	ld.global.f32 	%f53, [%rd69];
	fma.rn.f32 	%f54, %f52, %f53, %f66;
	add.s64 	%rd70, %rd94, 1;
	and.b64  	%rd71, %rd70, 4294967295;
	add.s64 	%rd72, %rd71, %rd5;
	shl.b64 	%rd73, %rd72, 2;
	add.s64 	%rd74, %rd2, %rd73;
	ld.global.f32 	%f55, [%rd74];
	add.s64 	%rd75, %rd71, %rd6;
	shl.b64 	%rd76, %rd75, 2;
	add.s64 	%rd77, %rd1, %rd76;
	ld.global.f32 	%f56, [%rd77];
	fma.rn.f32 	%f66, %f55, %f56, %f54;
	add.s64 	%rd78, %rd94, 2;
	and.b64  	%rd94, %rd78, 4294967295;
$L__BB7_10:
	and.b64  	%rd79, %rd24, 1;
	setp.eq.b64 	%p8, %rd79, 1;
	not.pred 	%p9, %p8;
	@%p9 bra 	$L__BB7_12;
	add.s64 	%rd80, %rd94, %rd5;
	shl.b64 	%rd81, %rd80, 2;
	add.s64 	%rd82, %rd2, %rd81;
	ld.global.f32 	%f57, [%rd82];
	add.s64 	%rd83, %rd94, %rd6;
	shl.b64 	%rd84, %rd83, 2;
	add.s64 	%rd85, %rd1, %rd84;
	ld.global.f32 	%f58, [%rd85];
	fma.rn.f32 	%f66, %f57, %f58, %f66;
$L__BB7_12:
	add.s64 	%rd86, %rd5, %rd4;
	cvta.to.global.u64 	%rd87, %rd23;
	shl.b64 	%rd88, %rd86, 2;
	add.s64 	%rd89, %rd87, %rd88;
	st.global.f32 	[%rd89], %f66;
$L__BB7_13:
	ret;

}
	// .globl	_Z21matmul_tiled_registerILi2ELi2EEvPKfS1_Pfl
.visible .entry _Z21matmul_tiled_registerILi2ELi2EEvPKfS1_Pfl(
	.param .u64 .ptr .align 1 _Z21matmul_tiled_registerILi2ELi2EEvPKfS1_Pfl_param_0,
	.param .u64 .ptr .align 1 _Z21matmul_tiled_registerILi2ELi2EEvPKfS1_Pfl_param_1,
	.param .u64 .ptr .align 1 _Z21matmul_tiled_registerILi2ELi2EEvPKfS1_Pfl_param_2,
	.param .u64 _Z21matmul_tiled_registerILi2ELi2EEvPKfS1_Pfl_param_3
)
{
	.reg .pred 	%p<13>;
	.reg .b32 	%r<59>;
	.reg .b32 	%f<155>;
	.reg .b64 	%rd<46>;
	// demoted variable
	.shared .align 4 .b8 _ZZ21matmul_tiled_registerILi2ELi2EEvPKfS1_PflE2sA[1024];
	// demoted variable
	.shared .align 4 .b8 _ZZ21matmul_tiled_registerILi2ELi2EEvPKfS1_PflE2sB[1024];
	ld.param.u64 	%rd17, [_Z21matmul_tiled_registerILi2ELi2EEvPKfS1_Pfl_param_0];
	ld.param.u64 	%rd18, [_Z21matmul_tiled_registerILi2ELi2EEvPKfS1_Pfl_param_1];
	ld.param.u64 	%rd20, [_Z21matmul_tiled_registerILi2ELi2EEvPKfS1_Pfl_param_3];
	mov.u32 	%r24, %ctaid.y;
	shl.b32 	%r1, %r24, 4;
	mov.u32 	%r25, %ctaid.x;
	shl.b32 	%r2, %r25, 4;
	mov.u32 	%r3, %tid.y;
	mov.u32 	%r4, %tid.x;
	setp.lt.s64 	%p1, %rd20, 1;
	mov.f32 	%f145, 0f00000000;
	mov.f32 	%f146, %f145;
	mov.f32 	%f147, %f145;
	mov.f32 	%f148, %f145;
	@%p1 bra 	$L__BB8_13;
	mov.u32 	%r5, %ntid.x;
	mov.u32 	%r6, %ntid.y;
	shl.b32 	%r7, %r5, 2;
	add.s64 	%rd21, %rd20, 15;
	shr.s64 	%rd22, %rd21, 63;
	shr.u64 	%rd23, %rd22, 60;
	add.s64 	%rd24, %rd21, %rd23;
	shr.s64 	%rd1, %rd24, 4;
	cvta.to.global.u64 	%rd2, %rd17;
	cvta.to.global.u64 	%rd3, %rd18;
	mov.b32 	%r53, 0;
	mov.f32 	%f145, 0f00000000;
$L__BB8_2:
	setp.gt.u32 	%p2, %r3, 15;
	@%p2 bra 	$L__BB8_12;
	shl.b32 	%r9, %r53, 4;
	mov.u32 	%r54, %r3;
$L__BB8_4:
	setp.gt.u32 	%p3, %r4, 15;
	@%p3 bra 	$L__BB8_11;
	add.s32 	%r55, %r4, %r9;
	add.s32 	%r56, %r4, %r2;
	add.s32 	%r27, %r1, %r54;
	cvt.u64.u32 	%rd8, %r27;
	mul.lo.s64 	%rd9, %rd20, %rd8;
	add.s32 	%r28, %r9, %r54;
	cvt.u64.u32 	%rd10, %r28;
	mul.lo.s64 	%rd11, %rd20, %rd10;
	shl.b32 	%r29, %r54, 6;
	shl.b32 	%r30, %r4, 2;
	add.s32 	%r57, %r30, %r29;
	mov.u32 	%r58, %r4;
$L__BB8_6:
	cvt.u64.u32 	%rd12, %r55;
	max.s64 	%rd25, %rd8, %rd12;
	setp.ge.s64 	%p4, %rd25, %rd20;
	mov.f32 	%f153, 0f00000000;
	@%p4 bra 	$L__BB8_8;
	add.s64 	%rd26, %rd9, %rd12;
	shl.b64 	%rd27, %rd26, 2;
	add.s64 	%rd28, %rd2, %rd27;
	ld.global.f32 	%f153, [%rd28];
$L__BB8_8:
	mov.u32 	%r31, _ZZ21matmul_tiled_registerILi2ELi2EEvPKfS1_PflE2sA;
	add.s32 	%r32, %r31, %r57;
	st.shared.f32 	[%r32], %f153;
	cvt.u64.u32 	%rd13, %r56;
	max.s64 	%rd29, %rd10, %rd13;
	setp.ge.s64 	%p5, %rd29, %rd20;
	mov.f32 	%f154, 0f00000000;
	@%p5 bra 	$L__BB8_10;
	add.s64 	%rd30, %rd11, %rd13;
	shl.b64 	%rd31, %rd30, 2;
	add.s64 	%rd32, %rd3, %rd31;
	ld.global.f32 	%f154, [%rd32];
$L__BB8_10:
	cvt.u32.u64 	%r33, %rd12;
	mov.u32 	%r34, _ZZ21matmul_tiled_registerILi2ELi2EEvPKfS1_PflE2sB;
	add.s32 	%r35, %r34, %r57;
	st.shared.f32 	[%r35], %f154;
	add.s32 	%r58, %r58, %r5;
	add.s32 	%r57, %r57, %r7;
	add.s32 	%r56, %r56, %r5;
	add.s32 	%r55, %r33, %r5;
	setp.lt.u32 	%p6, %r58, 16;
	@%p6 bra 	$L__BB8_6;
$L__BB8_11:
	add.s32 	%r54, %r54, %r6;
	setp.lt.u32 	%p7, %r54, 16;
	@%p7 bra 	$L__BB8_4;
$L__BB8_12:
	bar.sync 	0;
	shl.b32 	%r36, %r4, 3;
	mov.u32 	%r37, _ZZ21matmul_tiled_registerILi2ELi2EEvPKfS1_PflE2sB;
	add.s32 	%r38, %r37, %r36;
	ld.shared.f32 	%f21, [%r38];
	ld.shared.f32 	%f22, [%r38+4];
	shl.b32 	%r39, %r3, 7;
	mov.u32 	%r40, _ZZ21matmul_tiled_registerILi2ELi2EEvPKfS1_PflE2sA;
	add.s32 	%r41, %r40, %r39;
	ld.shared.f32 	%f23, [%r41];
	fma.rn.f32 	%f24, %f23, %f21, %f146;
	fma.rn.f32 	%f25, %f23, %f22, %f145;
	ld.shared.f32 	%f26, [%r41+64];
	fma.rn.f32 	%f27, %f26, %f21, %f147;
	fma.rn.f32 	%f28, %f26, %f22, %f148;
	ld.shared.f32 	%f29, [%r38+64];
	ld.shared.f32 	%f30, [%r38+68];
	ld.shared.f32 	%f31, [%r41+4];
	fma.rn.f32 	%f32, %f31, %f29, %f24;
	fma.rn.f32 	%f33, %f31, %f30, %f25;
	ld.shared.f32 	%f34, [%r41+68];
	fma.rn.f32 	%f35, %f34, %f29, %f27;
	fma.rn.f32 	%f36, %f34, %f30, %f28;
	ld.shared.f32 	%f37, [%r38+128];
	ld.shared.f32 	%f38, [%r38+132];
	ld.shared.f32 	%f39, [%r41+8];
	fma.rn.f32 	%f40, %f39, %f37, %f32;
	fma.rn.f32 	%f41, %f39, %f38, %f33;
	ld.shared.f32 	%f42, [%r41+72];
	fma.rn.f32 	%f43, %f42, %f37, %f35;
	fma.rn.f32 	%f44, %f42, %f38, %f36;
	ld.shared.f32 	%f45, [%r38+192];
	ld.shared.f32 	%f46, [%r38+196];
	ld.shared.f32 	%f47, [%r41+12];
	fma.rn.f32 	%f48, %f47, %f45, %f40;
	fma.rn.f32 	%f49, %f47, %f46, %f41;
	ld.shared.f32 	%f50, [%r41+76];
	fma.rn.f32 	%f51, %f50, %f45, %f43;
	fma.rn.f32 	%f52, %f50, %f46, %f44;
	ld.shared.f32 	%f53, [%r38+256];
	ld.shared.f32 	%f54, [%r38+260];
	ld.shared.f32 	%f55, [%r41+16];
	fma.rn.f32 	%f56, %f55, %f53, %f48;
	fma.rn.f32 	%f57, %f55, %f54, %f49;
	ld.shared.f32 	%f58, [%r41+80];
	fma.rn.f32 	%f59, %f58, %f53, %f51;
	fma.rn.f32 	%f60, %f58, %f54, %f52;
	ld.shared.f32 	%f61, [%r38+320];
	ld.shared.f32 	%f62, [%r38+324];
	ld.shared.f32 	%f63, [%r41+20];
	fma.rn.f32 	%f64, %f63, %f61, %f56;
	fma.rn.f32 	%f65, %f63, %f62, %f57;
	ld.shared.f32 	%f66, [%r41+84];
	fma.rn.f32 	%f67, %f66, %f61, %f59;
	fma.rn.f32 	%f68, %f66, %f62, %f60;
	ld.shared.f32 	%f69, [%r38+384];
	ld.shared.f32 	%f70, [%r38+388];
	ld.shared.f32 	%f71, [%r41+24];
	fma.rn.f32 	%f72, %f71, %f69, %f64;
	fma.rn.f32 	%f73, %f71, %f70, %f65;
	ld.shared.f32 	%f74, [%r41+88];
	fma.rn.f32 	%f75, %f74, %f69, %f67;
	fma.rn.f32 	%f76, %f74, %f70, %f68;
	ld.shared.f32 	%f77, [%r38+448];
	ld.shared.f32 	%f78, [%r38+452];
	ld.shared.f32 	%f79, [%r41+28];
	fma.rn.f32 	%f80, %f79, %f77, %f72;
	fma.rn.f32 	%f81, %f79, %f78, %f73;
	ld.shared.f32 	%f82, [%r41+92];
	fma.rn.f32 	%f83, %f82, %f77, %f75;
	fma.rn.f32 	%f84, %f82, %f78, %f76;
	ld.shared.f32 	%f85, [%r38+512];
	ld.shared.f32 	%f86, [%r38+516];
	ld.shared.f32 	%f87, [%r41+32];
	fma.rn.f32 	%f88, %f87, %f85, %f80;
	fma.rn.f32 	%f89, %f87, %f86, %f81;
	ld.shared.f32 	%f90, [%r41+96];
	fma.rn.f32 	%f91, %f90, %f85, %f83;
	fma.rn.f32 	%f92, %f90, %f86, %f84;
	ld.shared.f32 	%f93, [%r38+576];
	ld.shared.f32 	%f94, [%r38+580];
	ld.shared.f32 	%f95, [%r41+36];
	fma.rn.f32 	%f96, %f95, %f93, %f88;
	fma.rn.f32 	%f97, %f95, %f94, %f89;
	ld.shared.f32 	%f98, [%r41+100];
	fma.rn.f32 	%f99, %f98, %f93, %f91;
	fma.rn.f32 	%f100, %f98, %f94, %f92;
	ld.shared.f32 	%f101, [%r38+640];
	ld.shared.f32 	%f102, [%r38+644];
	ld.shared.f32 	%f103, [%r41+40];
	fma.rn.f32 	%f104, %f103, %f101, %f96;
	fma.rn.f32 	%f105, %f103, %f102, %f97;
	ld.shared.f32 	%f106, [%r41+104];
	fma.rn.f32 	%f107, %f106, %f101, %f99;
	fma.rn.f32 	%f108, %f106, %f102, %f100;
	ld.shared.f32 	%f109, [%r38+704];
	ld.shared.f32 	%f110, [%r38+708];
	ld.shared.f32 	%f111, [%r41+44];
	fma.rn.f32 	%f112, %f111, %f109, %f104;
	fma.rn.f32 	%f113, %f111, %f110, %f105;
	ld.shared.f32 	%f114, [%r41+108];
	fma.rn.f32 	%f115, %f114, %f109, %f107;
	fma.rn.f32 	%f116, %f114, %f110, %f108;
	ld.shared.f32 	%f117, [%r38+768];
	ld.shared.f32 	%f118, [%r38+772];
	ld.shared.f32 	%f119, [%r41+48];
	fma.rn.f32 	%f120, %f119, %f117, %f112;
	fma.rn.f32 	%f121, %f119, %f118, %f113;
	ld.shared.f32 	%f122, [%r41+112];
	fma.rn.f32 	%f123, %f122, %f117, %f115;
	fma.rn.f32 	%f124, %f122, %f118, %f116;
	ld.shared.f32 	%f125, [%r38+832];
	ld.shared.f32 	%f126, [%r38+836];
	ld.shared.f32 	%f127, [%r41+52];
	fma.rn.f32 	%f128, %f127, %f125, %f120;
	fma.rn.f32 	%f129, %f127, %f126, %f121;
	ld.shared.f32 	%f130, [%r41+116];
	fma.rn.f32 	%f131, %f130, %f125, %f123;
	fma.rn.f32 	%f132, %f130, %f126, %f124;
	ld.shared.f32 	%f133, [%r38+896];
	ld.shared.f32 	%f134, [%r38+900];
	ld.shared.f32 	%f135, [%r41+56];
	fma.rn.f32 	%f136, %f135, %f133, %f128;
	fma.rn.f32 	%f137, %f135, %f134, %f129;
	ld.shared.f32 	%f138, [%r41+120];
	fma.rn.f32 	%f139, %f138, %f133, %f131;
	fma.rn.f32 	%f140, %f138, %f134, %f132;
	ld.shared.f32 	%f141, [%r38+960];
	ld.shared.f32 	%f142, [%r38+964];
	ld.shared.f32 	%f143, [%r41+60];
	fma.rn.f32 	%f146, %f143, %f141, %f136;
	fma.rn.f32 	%f145, %f143, %f142, %f137;
	ld.shared.f32 	%f144, [%r41+124];
	fma.rn.f32 	%f147, %f144, %f141, %f139;
	fma.rn.f32 	%f148, %f144, %f142, %f140;
	bar.sync 	0;
	add.s32 	%r53, %r53, 1;
	cvt.u64.u32 	%rd33, %r53;
	setp.gt.s64 	%p8, %rd1, %rd33;
	@%p8 bra 	$L__BB8_2;
$L__BB8_13:
	ld.param.u64 	%rd45, [_Z21matmul_tiled_registerILi2ELi2EEvPKfS1_Pfl_param_2];
	mov.u32 	%r42, %tid.y;
	shl.b32 	%r43, %r42, 1;
	add.s32 	%r44, %r1, %r43;
	mov.u32 	%r45, %tid.x;
	shl.b32 	%r47, %r45, 1;
	add.s32 	%r48, %r2, %r47;
	cvt.u64.u32 	%rd4, %r44;
	cvt.u64.u32 	%rd5, %r48;
	max.s64 	%rd34, %rd4, %rd5;
	setp.lt.s64 	%p9, %rd34, %rd20;
	mad.lo.s64 	%rd35, %rd20, %rd4, %rd5;
	cvta.to.global.u64 	%rd6, %rd45;
	shl.b64 	%rd36, %rd35, 2;
	add.s64 	%rd7, %rd6, %rd36;
	@%p9 bra 	$L__BB8_14;
	bra.uni 	$L__BB8_15;
$L__BB8_14:
	st.global.f32 	[%rd7], %f146;
$L__BB8_15:
	cvt.u32.u64 	%r49, %rd5;
	add.s32 	%r50, %r49, 1;
	cvt.u64.u32 	%rd14, %r50;
	max.s64 	%rd38, %rd4, %rd14;
	setp.ge.s64 	%p10, %rd38, %rd20;
	@%p10 bra 	$L__BB8_17;
	st.global.f32 	[%rd7+4], %f145;
$L__BB8_17:
	cvt.u32.u64 	%r51, %rd4;
	add.s32 	%r52, %r51, 1;
	cvt.u64.u32 	%rd15, %r52;
	max.s64 	%rd40, %rd15, %rd5;
	setp.ge.s64 	%p11, %rd40, %rd20;
	mad.lo.s64 	%rd41, %rd20, %rd15, %rd5;
	shl.b64 	%rd42, %rd41, 2;
	add.s64 	%rd16, %rd6, %rd42;
	@%p11 bra 	$L__BB8_19;
	st.global.f32 	[%rd16], %f147;
$L__BB8_19:
	max.s64 	%rd44, %rd15, %rd14;
	setp.ge.s64 	%p12, %rd44, %rd20;
	@%p12 bra 	$L__BB8_21;
	st.global.f32 	[%rd16+4], %f148;
$L__BB8_21:
	ret;

}


// ===== COMPILED SASS (sm_100) =====

	.target	sm_100

	.elftype	@"ET_EXEC"


//--------------------- .note.nv.tkinfo           --------------------------
	.section	.note.nv.tkinfo,"",@"SHT_NOTE"
	.sectionflags	@"SHF_NOTE_NV_TKINFO"
	.tkinfo
        /*0018*/ 	.word	0x00000002
        /*0030*/ 	.string	""
        /*0030*/ 	.string	"ptxas"
        /*0030*/ 	.string	"Cuda compilation tools, release 13.0, V13.0.88"
        /*0030*/ 	.string	"Build cuda_13.0.r13.0/compiler.36424714_0"
        /*0030*/ 	.string	"-arch sm_100 -m 64 "



//--------------------- .note.nv.cuinfo           --------------------------
	.section	.note.nv.cuinfo,"",@"SHT_NOTE"
	.sectionflags	@"SHF_NOTE_NV_CUINFO"
        /*0018*/ 	.short	0x0002
        /*001a*/ 	.short	0x0064
        /*001c*/ 	.short	0x0082
	.zero		2


//--------------------- .nv.info                  --------------------------
	.section	.nv.info,"",@"SHT_CUDA_INFO"
	.align	4


	//----- nvinfo : EIATTR_REGCOUNT
	.align		4
        /*0000*/ 	.byte	0x04, 0x2f
        /*0002*/ 	.short	(.L_1 - .L_0)
	.align		4
.L_0:
        /*0004*/ 	.word	index@(_Z10set_matrixPflf)
        /*0008*/ 	.word	0x0000000c


	//----- nvinfo : EIATTR_FRAME_SIZE
	.align		4
.L_1:
        /*000c*/ 	.byte	0x04, 0x11
        /*000e*/ 	.short	(.L_3 - .L_2)
	.align		4
.L_2:
        /*0010*/ 	.word	index@(_Z10set_matrixPflf)
        /*0014*/ 	.word	0x00000000


	//----- nvinfo : EIATTR_REGCOUNT
	.align		4
.L_3:
        /*0018*/ 	.byte	0x04, 0x2f
        /*001a*/ 	.short	(.L_5 - .L_4)
	.align		4
.L_4:
        /*001c*/ 	.word	index@(_Z15transpose_naivePKfPfl)
        /*0020*/ 	.word	0x0000000c


	//----- nvinfo : EIATTR_FRAME_SIZE
	.align		4
.L_5:
        /*0024*/ 	.byte	0x04, 0x11
        /*0026*/ 	.short	(.L_7 - .L_6)
	.align		4
.L_6:
        /*0028*/ 	.word	index@(_Z15transpose_naivePKfPfl)
        /*002c*/ 	.word	0x00000000


	//----- nvinfo : EIATTR_REGCOUNT
	.align		4
.L_7:
        /*0030*/ 	.byte	0x04, 0x2f
        /*0032*/ 	.short	(.L_9 - .L_8)
	.align		4
.L_8:
        /*0034*/ 	.word	index@(_Z16transpose_sharedPKfPfl)
        /*0038*/ 	.word	0x0000000e


	//----- nvinfo : EIATTR_FRAME_SIZE
	.align		4
.L_9:
        /*003c*/ 	.byte	0x04, 0x11
        /*003e*/ 	.short	(.L_11 - .L_10)
	.align		4
.L_10:
        /*0040*/ 	.word	index@(_Z16transpose_sharedPKfPfl)
        /*0044*/ 	.word	0x00000000


	//----- nvinfo : EIATTR_REGCOUNT
	.align		4
.L_11:
        /*0048*/ 	.byte	0x04, 0x2f
        /*004a*/ 	.short	(.L_13 - .L_12)
	.align		4
.L_12:
        /*004c*/ 	.word	index@(_Z26transpose_shared_coalescedPKfPfl)
        /*0050*/ 	.word	0x0000000e


	//----- nvinfo : EIATTR_FRAME_SIZE
	.align		4
.L_13:
        /*0054*/ 	.byte	0x04, 0x11
        /*0056*/ 	.short	(.L_15 - .L_14)
	.align		4
.L_14:
        /*0058*/ 	.word	index@(_Z26transpose_shared_coalescedPKfPfl)
        /*005c*/ 	.word	0x00000000


	//----- nvinfo : EIATTR_REGCOUNT
	.align		4
.L_15:
        /*0060*/ 	.byte	0x04, 0x2f
        /*0062*/ 	.short	(.L_17 - .L_16)
	.align		4
.L_16:
        /*0064*/ 	.word	index@(_Z23transpose_register_tilePKfPfl)
        /*0068*/ 	.word	0x0000001a


	//----- nvinfo : EIATTR_FRAME_SIZE
	.align		4
.L_17:
        /*006c*/ 	.byte	0x04, 0x11
        /*006e*/ 	.short	(.L_19 - .L_18)
	.align		4
.L_18:
        /*0070*/ 	.word	index@(_Z23transpose_register_tilePKfPfl)
        /*0074*/ 	.word	0x00000000


	//----- nvinfo : EIATTR_REGCOUNT
	.align		4
.L_19:
        /*0078*/ 	.byte	0x04, 0x2f
        /*007a*/ 	.short	(.L_21 - .L_20)
	.align		4
.L_20:
        /*007c*/ 	.word	index@(_Z12matmul_naivePKfS0_Pfl)
        /*0080*/ 	.word	0x00000020


	//----- nvinfo : EIATTR_FRAME_SIZE
	.align		4
.L_21:
        /*0084*/ 	.byte	0x04, 0x11
        /*0086*/ 	.short	(.L_23 - .L_22)
	.align		4
.L_22:
        /*0088*/ 	.word	index@(_Z12matmul_naivePKfS0_Pfl)
        /*008c*/ 	.word	0x00000000


	//----- nvinfo : EIATTR_REGCOUNT
	.align		4
.L_23:
        /*0090*/ 	.byte	0x04, 0x2f
        /*0092*/ 	.short	(.L_25 - .L_24)
	.align		4
.L_24:
        /*0094*/ 	.word	index@(_Z12matmul_tiledPKfS0_Pfl)
        /*0098*/ 	.word	0x00000020


	//----- nvinfo : EIATTR_FRAME_SIZE
	.align		4
.L_25:
        /*009c*/ 	.byte	0x04, 0x11
        /*009e*/ 	.short	(.L_27 - .L_26)
	.align		4
.L_26:
        /*00a0*/ 	.word	index@(_Z12matmul_tiledPKfS0_Pfl)
        /*00a4*/ 	.word	0x00000000


	//----- nvinfo : EIATTR_REGCOUNT
	.align		4
.L_27:
        /*00a8*/ 	.byte	0x04, 0x2f
        /*00aa*/ 	.short	(.L_29 - .L_28)
	.align		4
.L_28:
        /*00ac*/ 	.word	index@(_Z9matmul_BtPKfS0_Pfl)
        /*00b0*/ 	.word	0x00000020


	//----- nvinfo : EIATTR_FRAME_SIZE
	.align		4
.L_29:
        /*00b4*/ 	.byte	0x04, 0x11
        /*00b6*/ 	.short	(.L_31 - .L_30)
	.align		4
.L_30:
        /*00b8*/ 	.word	index@(_Z9matmul_BtPKfS0_Pfl)
        /*00bc*/ 	.word	0x00000000


	//----- nvinfo : EIATTR_REGCOUNT
	.align		4
.L_31:
        /*00c0*/ 	.byte	0x04, 0x2f
        /*00c2*/ 	.short	(.L_33 - .L_32)
	.align		4
.L_32:
        /*00c4*/ 	.word	index@(_Z21matmul_tiled_registerILi2ELi2EEvPKfS1_Pfl)
        /*00c8*/ 	.word	0x00000020


	//----- nvinfo : EIATTR_FRAME_SIZE
	.align		4
.L_33:
        /*00cc*/ 	.byte	0x04, 0x11
        /*00ce*/ 	.short	(.L_35 - .L_34)
	.align		4
.L_34:
        /*00d0*/ 	.word	index@(_Z21matmul_tiled_registerILi2ELi2EEvPKfS1_Pfl)
        /*00d4*/ 	.word	0x00000000


	//----- nvinfo : EIATTR_MIN_STACK_SIZE
	.align		4
.L_35:
        /*00d8*/ 	.byte	0x04, 0x12
        /*00da*/ 	.short	(.L_37 - .L_36)
	.align		4
.L_36:
        /*00dc*/ 	.word	index@(_Z21matmul_tiled_registerILi2ELi2EEvPKfS1_Pfl)
        /*00e0*/ 	.word	0x00000000


	//----- nvinfo : EIATTR_MIN_STACK_SIZE
	.align		4
.L_37:
        /*00e4*/ 	.byte	0x04, 0x12
        /*00e6*/ 	.short	(.L_39 - .L_38)
	.align		4
.L_38:
        /*00e8*/ 	.word	index@(_Z9matmul_BtPKfS0_Pfl)
        /*00ec*/ 	.word	0x00000000


	//----- nvinfo : EIATTR_MIN_STACK_SIZE
	.align		4
.L_39:
        /*00f0*/ 	.byte	0x04, 0x12
        /*00f2*/ 	.short	(.L_41 - .L_40)
	.align		4
.L_40:
        /*00f4*/ 	.word	index@(_Z12matmul_tiledPKfS0_Pfl)
        /*00f8*/ 	.word	0x00000000


	//----- nvinfo : EIATTR_MIN_STACK_SIZE
	.align		4
.L_41:
        /*00fc*/ 	.byte	0x04, 0x12
        /*00fe*/ 	.short	(.L_43 - .L_42)
	.align		4
.L_42:
        /*0100*/ 	.word	index@(_Z12matmul_naivePKfS0_Pfl)
        /*0104*/ 	.word	0x00000000


	//----- nvinfo : EIATTR_MIN_STACK_SIZE
	.align		4
.L_43:
        /*0108*/ 	.byte	0x04, 0x12
        /*010a*/ 	.short	(.L_45 - .L_44)
	.align		4
.L_44:
        /*010c*/ 	.word	index@(_Z23transpose_register_tilePKfPfl)
        /*0110*/ 	.word	0x00000000


	//----- nvinfo : EIATTR_MIN_STACK_SIZE
	.align		4
.L_45:
        /*0114*/ 	.byte	0x04, 0x12
        /*0116*/ 	.short	(.L_47 - .L_46)
	.align		4
.L_46:
        /*0118*/ 	.word	index@(_Z26transpose_shared_coalescedPKfPfl)
        /*011c*/ 	.word	0x00000000


	//----- nvinfo : EIATTR_MIN_STACK_SIZE
	.align		4
.L_47:
        /*0120*/ 	.byte	0x04, 0x12
        /*0122*/ 	.short	(.L_49 - .L_48)
	.align		4
.L_48:
        /*0124*/ 	.word	index@(_Z16transpose_sharedPKfPfl)
        /*0128*/ 	.word	0x00000000


	//----- nvinfo : EIATTR_MIN_STACK_SIZE
	.align		4
.L_49:
        /*012c*/ 	.byte	0x04, 0x12
        /*012e*/ 	.short	(.L_51 - .L_50)
	.align		4
.L_50:
        /*0130*/ 	.word	index@(_Z15transpose_naivePKfPfl)
        /*0134*/ 	.word	0x00000000


	//----- nvinfo : EIATTR_MIN_STACK_SIZE
	.align		4
.L_51:
        /*0138*/ 	.byte	0x04, 0x12
        /*013a*/ 	.short	(.L_53 - .L_52)
	.align		4
.L_52:
        /*013c*/ 	.word	index@(_Z10set_matrixPflf)
        /*0140*/ 	.word	0x00000000
.L_53:


//--------------------- .nv.compat                --------------------------
	.section	.nv.compat,"",@"SHT_CUDA_COMPAT_INFO"
	.align	4
        /*0000*/ 	.byte	0x02, 0x09, 0x00, 0x00, 0x02, 0x02, 0x01, 0x00, 0x02, 0x05, 0x05, 0x00, 0x03, 0x07, 0x01, 0x01
        /*0010*/ 	.byte	0x02, 0x03, 0x00, 0x00, 0x02, 0x06, 0x01, 0x00, 0x04, 0x0b, 0x08, 0x00, 0x09, 0x00, 0x00, 0x00
        /*0020*/ 	.byte	0x00, 0x00, 0x00, 0x00


//--------------------- .nv.info._Z21matmul_tiled_registerILi2ELi2EEvPKfS1_Pfl --------------------------
	.section	.nv.info._Z21matmul_tiled_registerILi2ELi2EEvPKfS1_Pfl,"",@"SHT_CUDA_INFO"
	.sectionflags	@""
	.align	4


	//----- nvinfo : EIATTR_CUDA_API_VERSION
	.align		4
        /*0000*/ 	.byte	0x04, 0x37
        /*0002*/ 	.short	(.L_55 - .L_54)
.L_54:
        /*0004*/ 	.word	0x00000082


	//----- nvinfo : EIATTR_KPARAM_INFO
	.align		4
.L_55:
        /*0008*/ 	.byte	0x04, 0x17
        /*000a*/ 	.short	(.L_57 - .L_56)
.L_56:
        /*000c*/ 	.word	0x00000000
        /*0010*/ 	.short	0x0003
        /*0012*/ 	.short	0x0018
        /*0014*/ 	.byte	0x00, 0xf0, 0x21, 0x00


	//----- nvinfo : EIATTR_KPARAM_INFO
	.align		4
.L_57:
        /*0018*/ 	.byte	0x04, 0x17
        /*001a*/ 	.short	(.L_59 - .L_58)
.L_58:
        /*001c*/ 	.word	0x00000000
        /*0020*/ 	.short	0x0002
        /*0022*/ 	.short	0x0010
        /*0024*/ 	.byte	0x00, 0xf5, 0x21, 0x00


	//----- nvinfo : EIATTR_KPARAM_INFO
	.align		4
.L_59:
        /*0028*/ 	.byte	0x04, 0x17
        /*002a*/ 	.short	(.L_61 - .L_60)
.L_60:
        /*002c*/ 	.word	0x00000000
        /*0030*/ 	.short	0x0001
        /*0032*/ 	.short	0x0008
        /*0034*/ 	.byte	0x00, 0xf5, 0x21, 0x00


	//----- nvinfo : EIATTR_KPARAM_INFO
	.align		4
.L_61:
        /*0038*/ 	.byte	0x04, 0x17
        /*003a*/ 	.short	(.L_63 - .L_62)
.L_62:
        /*003c*/ 	.word	0x00000000
        /*0040*/ 	.short	0x0000
        /*0042*/ 	.short	0x0000
        /*0044*/ 	.byte	0x00, 0xf5, 0x21, 0x00


	//----- nvinfo : EIATTR_SPARSE_MMA_MASK
	.align		4
.L_63:
        /*0048*/ 	.byte	0x03, 0x50
        /*004a*/ 	.short	0x0000


	//----- nvinfo : EIATTR_MAXREG_COUNT
	.align		4
        /*004c*/ 	.byte	0x03, 0x1b
        /*004e*/ 	.short	0x00ff


	//----- nvinfo : EIATTR_NUM_BARRIERS
	.align		4
        /*0050*/ 	.byte	0x02, 0x4c
        /*0052*/ 	.byte	0x01
	.zero		1


	//----- nvinfo : EIATTR_MERCURY_ISA_VERSION
	.align		4
        /*0054*/ 	.byte	0x03, 0x5f
        /*0056*/ 	.short	0x0101


	//----- nvinfo : EIATTR_VRC_CTA_INIT_COUNT
	.align		4
        /*0058*/ 	.byte	0x02, 0x4a
	.zero		1
	.zero		1


	//----- nvinfo : EIATTR_EXIT_INSTR_OFFSETS
	.align		4
        /*005c*/ 	.byte	0x04, 0x1c
        /*005e*/ 	.short	(.L_65 - .L_64)


	//   ....[0]....
.L_64:
        /*0060*/ 	.word	0x00000ee0


	//   ....[1]....
        /*0064*/ 	.word	0x00000f00


	//----- nvinfo : EIATTR_CRS_STACK_SIZE
	.align		4
.L_65:
        /*0068*/ 	.byte	0x04, 0x1e
        /*006a*/ 	.short	(.L_67 - .L_66)
.L_66:
        /*006c*/ 	.word	0x00000000


	//----- nvinfo : EIATTR_CBANK_PARAM_SIZE
	.align		4
.L_67:
        /*0070*/ 	.byte	0x03, 0x19
        /*0072*/ 	.short	0x0020


	//----- nvinfo : EIATTR_PARAM_CBANK
	.align		4
        /*0074*/ 	.byte	0x04, 0x0a
        /*0076*/ 	.short	(.L_69 - .L_68)
	.align		4
.L_68:
        /*0078*/ 	.word	index@(.nv.constant0._Z21matmul_tiled_registerILi2ELi2EEvPKfS1_Pfl)
        /*007c*/ 	.short	0x0380
        /*007e*/ 	.short	0x0020


	//----- nvinfo : EIATTR_SW_WAR
	.align		4
.L_69:
        /*0080*/ 	.byte	0x04, 0x36
        /*0082*/ 	.short	(.L_71 - .L_70)
.L_70:
        /*0084*/ 	.word	0x00000008
.L_71:


//--------------------- .nv.info._Z9matmul_BtPKfS0_Pfl --------------------------
	.section	.nv.info._Z9matmul_BtPKfS0_Pfl,"",@"SHT_CUDA_INFO"
	.sectionflags	@""
	.align	4


	//----- nvinfo : EIATTR_CUDA_API_VERSION
	.align		4
        /*0000*/ 	.byte	0x04, 0x37
        /*0002*/ 	.short	(.L_73 - .L_72)
.L_72:
        /*0004*/ 	.word	0x00000082


	//----- nvinfo : EIATTR_KPARAM_INFO
	.align		4
.L_73:
        /*0008*/ 	.byte	0x04, 0x17
        /*000a*/ 	.short	(.L_75 - .L_74)
.L_74:
        /*000c*/ 	.word	0x00000000
        /*0010*/ 	.short	0x0003
        /*0012*/ 	.short	0x0018
        /*0014*/ 	.byte	0x00, 0xf0, 0x21, 0x00


	//----- nvinfo : EIATTR_KPARAM_INFO
	.align		4
.L_75:
        /*0018*/ 	.byte	0x04, 0x17
        /*001a*/ 	.short	(.L_77 - .L_76)
.L_76:
        /*001c*/ 	.word	0x00000000
        /*0020*/ 	.short	0x0002
        /*0022*/ 	.short	0x0010
        /*0024*/ 	.byte	0x00, 0xf5, 0x21, 0x00


	//----- nvinfo : EIATTR_KPARAM_INFO
	.align		4
.L_77:
        /*0028*/ 	.byte	0x04, 0x17
        /*002a*/ 	.short	(.L_79 - .L_78)
.L_78:
        /*002c*/ 	.word	0x00000000
        /*0030*/ 	.short	0x0001
        /*0032*/ 	.short	0x0008
        /*0034*/ 	.byte	0x00, 0xf5, 0x21, 0x00


	//----- nvinfo : EIATTR_KPARAM_INFO
	.align		4
.L_79:
        /*0038*/ 	.byte	0x04, 0x17
        /*003a*/ 	.short	(.L_81 - .L_80)
.L_80:
        /*003c*/ 	.word	0x00000000
        /*0040*/ 	.short	0x0000
        /*0042*/ 	.short	0x0000
        /*0044*/ 	.byte	0x00, 0xf5, 0x21, 0x00


	//----- nvinfo : EIATTR_SPARSE_MMA_MASK
	.align		4
.L_81:
        /*0048*/ 	.byte	0x03, 0x50
        /*004a*/ 	.short	0x0000


	//----- nvinfo : EIATTR_MAXREG_COUNT
	.align		4
        /*004c*/ 	.byte	0x03, 0x1b
        /*004e*/ 	.short	0x00ff


	//----- nvinfo : EIATTR_MERCURY_ISA_VERSION
	.align		4
        /*0050*/ 	.byte	0x03, 0x5f
        /*0052*/ 	.short	0x0101


	//----- nvinfo : EIATTR_VRC_CTA_INIT_COUNT
	.align		4
        /*0054*/ 	.byte	0x02, 0x4a
	.zero		1
	.zero		1


	//----- nvinfo : EIATTR_EXIT_INSTR_OFFSETS
	.align		4
        /*0058*/ 	.byte	0x04, 0x1c
        /*005a*/ 	.short	(.L_83 - .L_82)


	//   ....[0]....
.L_82:
        /*005c*/ 	.word	0x000000f0


	//   ....[1]....
        /*0060*/ 	.word	0x00000ba0


	//----- nvinfo : EIATTR_CBANK_PARAM_SIZE
	.align		4
.L_83:
        /*0064*/ 	.byte	0x03, 0x19
        /*0066*/ 	.short	0x0020


	//----- nvinfo : EIATTR_PARAM_CBANK
	.align		4
        /*0068*/ 	.byte	0x04, 0x0a
        /*006a*/ 	.short	(.L_85 - .L_84)
	.align		4
.L_84:
        /*006c*/ 	.word	index@(.nv.constant0._Z9matmul_BtPKfS0_Pfl)
        /*0070*/ 	.short	0x0380
        /*0072*/ 	.short	0x0020


	//----- nvinfo : EIATTR_SW_WAR
	.align		4
.L_85:
        /*0074*/ 	.byte	0x04, 0x36
        /*0076*/ 	.short	(.L_87 - .L_86)
.L_86:
        /*0078*/ 	.word	0x00000008
.L_87:


//--------------------- .nv.info._Z12matmul_tiledPKfS0_Pfl --------------------------
	.section	.nv.info._Z12matmul_tiledPKfS0_Pfl,"",@"SHT_CUDA_INFO"
	.sectionflags	@""
	.align	4


	//----- nvinfo : EIATTR_CUDA_API_VERSION
	.align		4
        /*0000*/ 	.byte	0x04, 0x37
        /*0002*/ 	.short	(.L_89 - .L_88)
.L_88:
        /*0004*/ 	.word	0x00000082


	//----- nvinfo : EIATTR_KPARAM_INFO
	.align		4
.L_89:
        /*0008*/ 	.byte	0x04, 0x17
        /*000a*/ 	.short	(.L_91 - .L_90)
.L_90:
        /*000c*/ 	.word	0x00000000
        /*0010*/ 	.short	0x0003
        /*0012*/ 	.short	0x0018
        /*0014*/ 	.byte	0x00, 0xf0, 0x21, 0x00


	//----- nvinfo : EIATTR_KPARAM_INFO
	.align		4
.L_91:
        /*0018*/ 	.byte	0x04, 0x17
        /*001a*/ 	.short	(.L_93 - .L_92)
.L_92:
        /*001c*/ 	.word	0x00000000
        /*0020*/ 	.short	0x0002
        /*0022*/ 	.short	0x0010
        /*0024*/ 	.byte	0x00, 0xf5, 0x21, 0x00


	//----- nvinfo : EIATTR_KPARAM_INFO
	.align		4
.L_93:
        /*0028*/ 	.byte	0x04, 0x17
        /*002a*/ 	.short	(.L_95 - .L_94)
.L_94:
        /*002c*/ 	.word	0x00000000
        /*0030*/ 	.short	0x0001
        /*0032*/ 	.short	0x0008
        /*0034*/ 	.byte	0x00, 0xf5, 0x21, 0x00


	//----- nvinfo : EIATTR_KPARAM_INFO
	.align		4
.L_95:
        /*0038*/ 	.byte	0x04, 0x17
        /*003a*/ 	.short	(.L_97 - .L_96)
.L_96:
        /*003c*/ 	.word	0x00000000
        /*0040*/ 	.short	0x0000
        /*0042*/ 	.short	0x0000
        /*0044*/ 	.byte	0x00, 0xf5, 0x21, 0x00


	//----- nvinfo : EIATTR_SPARSE_MMA_MASK
	.align		4
.L_97:
        /*0048*/ 	.byte	0x03, 0x50
        /*004a*/ 	.short	0x0000


	//----- nvinfo : EIATTR_MAXREG_COUNT
	.align		4
        /*004c*/ 	.byte	0x03, 0x1b
        /*004e*/ 	.short	0x00ff


	//----- nvinfo : EIATTR_NUM_BARRIERS
	.align		4
        /*0050*/ 	.byte	0x02, 0x4c
        /*0052*/ 	.byte	0x01
	.zero		1


	//----- nvinfo : EIATTR_MERCURY_ISA_VERSION
	.align		4
        /*0054*/ 	.byte	0x03, 0x5f
        /*0056*/ 	.short	0x0101


	//----- nvinfo : EIATTR_VRC_CTA_INIT_COUNT
	.align		4
        /*0058*/ 	.byte	0x02, 0x4a
	.zero		1
	.zero		1


	//----- nvinfo : EIATTR_EXIT_INSTR_OFFSETS
	.align		4
        /*005c*/ 	.byte	0x04, 0x1c
        /*005e*/ 	.short	(.L_99 - .L_98)


	//   ....[0]....
.L_98:
        /*0060*/ 	.word	0x00000700


	//   ....[1]....
        /*0064*/ 	.word	0x00000780


	//----- nvinfo : EIATTR_CBANK_PARAM_SIZE
	.align		4
.L_99:
        /*0068*/ 	.byte	0x03, 0x19
        /*006a*/ 	.short	0x0020


	//----- nvinfo : EIATTR_PARAM_CBANK
	.align		4
        /*006c*/ 	.byte	0x04, 0x0a
        /*006e*/ 	.short	(.L_101 - .L_100)
	.align		4
.L_100:
        /*0070*/ 	.word	index@(.nv.constant0._Z12matmul_tiledPKfS0_Pfl)
        /*0074*/ 	.short	0x0380
        /*0076*/ 	.short	0x0020


	//----- nvinfo : EIATTR_SW_WAR
	.align		4
.L_101:
        /*0078*/ 	.byte	0x04, 0x36
        /*007a*/ 	.short	(.L_103 - .L_102)
.L_102:
        /*007c*/ 	.word	0x00000008
.L_103:


//--------------------- .nv.info._Z12matmul_naivePKfS0_Pfl --------------------------
	.section	.nv.info._Z12matmul_naivePKfS0_Pfl,"",@"SHT_CUDA_INFO"
	.sectionflags	@""
	.align	4


	//----- nvinfo : EIATTR_CUDA_API_VERSION
	.align		4
        /*0000*/ 	.byte	0x04, 0x37
        /*0002*/ 	.short	(.L_105 - .L_104)
.L_104:
        /*0004*/ 	.word	0x00000082


	//----- nvinfo : EIATTR_KPARAM_INFO
	.align		4
.L_105:
        /*0008*/ 	.byte	0x04, 0x17
        /*000a*/ 	.short	(.L_107 - .L_106)
.L_106:
        /*000c*/ 	.word	0x00000000
        /*0010*/ 	.short	0x0003
        /*0012*/ 	.short	0x0018
        /*0014*/ 	.byte	0x00, 0xf0, 0x21, 0x00


	//----- nvinfo : EIATTR_KPARAM_INFO
	.align		4
.L_107:
        /*0018*/ 	.byte	0x04, 0x17
        /*001a*/ 	.short	(.L_109 - .L_108)
.L_108:
        /*001c*/ 	.word	0x00000000
        /*0020*/ 	.short	0x0002
        /*0022*/ 	.short	0x0010
        /*0024*/ 	.byte	0x00, 0xf5, 0x21, 0x00


	//----- nvinfo : EIATTR_KPARAM_INFO
	.align		4
.L_109:
        /*0028*/ 	.byte	0x04, 0x17
        /*002a*/ 	.short	(.L_111 - .L_110)
.L_110:
        /*002c*/ 	.word	0x00000000
        /*0030*/ 	.short	0x0001
        /*0032*/ 	.short	0x0008
        /*0034*/ 	.byte	0x00, 0xf5, 0x21, 0x00


	//----- nvinfo : EIATTR_KPARAM_INFO
	.align		4
.L_111:
        /*0038*/ 	.byte	0x04, 0x17
        /*003a*/ 	.short	(.L_113 - .L_112)
.L_112:
        /*003c*/ 	.word	0x00000000
        /*0040*/ 	.short	0x0000
        /*0042*/ 	.short	0x0000
        /*0044*/ 	.byte	0x00, 0xf5, 0x21, 0x00


	//----- nvinfo : EIATTR_SPARSE_MMA_MASK
	.align		4
.L_113:
        /*0048*/ 	.byte	0x03, 0x50
        /*004a*/ 	.short	0x0000


	//----- nvinfo : EIATTR_MAXREG_COUNT
	.align		4
        /*004c*/ 	.byte	0x03, 0x1b
        /*004e*/ 	.short	0x00ff


	//----- nvinfo : EIATTR_MERCURY_ISA_VERSION
	.align		4
        /*0050*/ 	.byte	0x03, 0x5f
        /*0052*/ 	.short	0x0101


	//----- nvinfo : EIATTR_VRC_CTA_INIT_COUNT
	.align		4
        /*0054*/ 	.byte	0x02, 0x4a
	.zero		1
	.zero		1


	//----- nvinfo : EIATTR_EXIT_INSTR_OFFSETS
	.align		4
        /*0058*/ 	.byte	0x04, 0x1c
        /*005a*/ 	.short	(.L_115 - .L_114)


	//   ....[0]....
.L_114:
        /*005c*/ 	.word	0x000000f0


	//   ....[1]....
        /*0060*/ 	.word	0x00000d60


	//----- nvinfo : EIATTR_CBANK_PARAM_SIZE
	.align		4
.L_115:
        /*0064*/ 	.byte	0x03, 0x19
        /*0066*/ 	.short	0x0020


	//----- nvinfo : EIATTR_PARAM_CBANK
	.align		4
        /*0068*/ 	.byte	0x04, 0x0a
        /*006a*/ 	.short	(.L_117 - .L_116)
	.align		4
.L_116:
        /*006c*/ 	.word	index@(.nv.constant0._Z12matmul_naivePKfS0_Pfl)
        /*0070*/ 	.short	0x0380
        /*0072*/ 	.short	0x0020


	//----- nvinfo : EIATTR_SW_WAR
	.align		4
.L_117:
        /*0074*/ 	.byte	0x04, 0x36
        /*0076*/ 	.short	(.L_119 - .L_118)
.L_118:
        /*0078*/ 	.word	0x00000008
.L_119:


//--------------------- .nv.info._Z23transpose_register_tilePKfPfl --------------------------
	.section	.nv.info._Z23transpose_register_tilePKfPfl,"",@"SHT_CUDA_INFO"
	.sectionflags	@""
	.align	4


	//----- nvinfo : EIATTR_CUDA_API_VERSION
	.align		4
        /*0000*/ 	.byte	0x04, 0x37
        /*0002*/ 	.short	(.L_121 - .L_120)
.L_120:
        /*0004*/ 	.word	0x00000082


	//----- nvinfo : EIATTR_KPARAM_INFO
	.align		4
.L_121:
        /*0008*/ 	.byte	0x04, 0x17
        /*000a*/ 	.short	(.L_123 - .L_122)
.L_122:
        /*000c*/ 	.word	0x00000000
        /*0010*/ 	.short	0x0002
        /*0012*/ 	.short	0x0010
        /*0014*/ 	.byte	0x00, 0xf0, 0x21, 0x00


	//----- nvinfo : EIATTR_KPARAM_INFO
	.align		4
.L_123:
        /*0018*/ 	.byte	0x04, 0x17
        /*001a*/ 	.short	(.L_125 - .L_124)
.L_124:
        /*001c*/ 	.word	0x00000000
        /*0020*/ 	.short	0x0001
        /*0022*/ 	.short	0x0008
        /*0024*/ 	.byte	0x00, 0xf5, 0x21, 0x00


	//----- nvinfo : EIATTR_KPARAM_INFO
	.align		4
.L_125:
        /*0028*/ 	.byte	0x04, 0x17
        /*002a*/ 	.short	(.L_127 - .L_126)
.L_126:
        /*002c*/ 	.word	0x00000000
        /*0030*/ 	.short	0x0000
        /*0032*/ 	.short	0x0000
        /*0034*/ 	.byte	0x00, 0xf5, 0x21, 0x00


	//----- nvinfo : EIATTR_SPARSE_MMA_MASK
	.align		4
.L_127:
        /*0038*/ 	.byte	0x03, 0x50
        /*003a*/ 	.short	0x0000


	//----- nvinfo : EIATTR_MAXREG_COUNT
	.align		4
        /*003c*/ 	.byte	0x03, 0x1b
        /*003e*/ 	.short	0x00ff


	//----- nvinfo : EIATTR_MERCURY_ISA_VERSION
	.align		4
        /*0040*/ 	.byte	0x03, 0x5f
        /*0042*/ 	.short	0x0101


	//----- nvinfo : EIATTR_VRC_CTA_INIT_COUNT
	.align		4
        /*0044*/ 	.byte	0x02, 0x4a
	.zero		1
	.zero		1


	//----- nvinfo : EIATTR_EXIT_INSTR_OFFSETS
	.align		4
        /*0048*/ 	.byte	0x04, 0x1c
        /*004a*/ 	.short	(.L_129 - .L_128)


	//   ....[0]....
.L_128:
        /*004c*/ 	.word	0x00000550


	//   ....[1]....
        /*0050*/ 	.word	0x00000570


	//----- nvinfo : EIATTR_CBANK_PARAM_SIZE
	.align		4
.L_129:
        /*0054*/ 	.byte	0x03, 0x19
        /*0056*/ 	.short	0x0018


	//----- nvinfo : EIATTR_PARAM_CBANK
	.align		4
        /*0058*/ 	.byte	0x04, 0x0a
        /*005a*/ 	.short	(.L_131 - .L_130)
	.align		4
.L_130:
        /*005c*/ 	.word	index@(.nv.constant0._Z23transpose_register_tilePKfPfl)
        /*0060*/ 	.short	0x0380
        /*0062*/ 	.short	0x0018


	//----- nvinfo : EIATTR_SW_WAR
	.align		4
.L_131:
        /*0064*/ 	.byte	0x04, 0x36
        /*0066*/ 	.short	(.L_133 - .L_132)
.L_132:
        /*0068*/ 	.word	0x00000008
.L_133:


//--------------------- .nv.info._Z26transpose_shared_coalescedPKfPfl --------------------------
	.section	.nv.info._Z26transpose_shared_coalescedPKfPfl,"",@"SHT_CUDA_INFO"
	.sectionflags	@""
	.align	4


	//----- nvinfo : EIATTR_CUDA_API_VERSION
	.align		4
        /*0000*/ 	.byte	0x04, 0x37
        /*0002*/ 	.short	(.L_135 - .L_134)
.L_134:
        /*0004*/ 	.word	0x00000082


	//----- nvinfo : EIATTR_KPARAM_INFO
	.align		4
.L_135:
        /*0008*/ 	.byte	0x04, 0x17
        /*000a*/ 	.short	(.L_137 - .L_136)
.L_136:
        /*000c*/ 	.word	0x00000000
        /*0010*/ 	.short	0x0002
        /*0012*/ 	.short	0x0010
        /*0014*/ 	.byte	0x00, 0xf0, 0x21, 0x00


	//----- nvinfo : EIATTR_KPARAM_INFO
	.align		4
.L_137:
        /*0018*/ 	.byte	0x04, 0x17
        /*001a*/ 	.short	(.L_139 - .L_138)
.L_138:
        /*001c*/ 	.word	0x00000000
        /*0020*/ 	.short	0x0001
        /*0022*/ 	.short	0x0008
        /*0024*/ 	.byte	0x00, 0xf5, 0x21, 0x00


	//----- nvinfo : EIATTR_KPARAM_INFO
	.align		4
.L_139:
        /*0028*/ 	.byte	0x04, 0x17
        /*002a*/ 	.short	(.L_141 - .L_140)
.L_140:
        /*002c*/ 	.word	0x00000000
        /*0030*/ 	.short	0x0000
        /*0032*/ 	.short	0x0000
        /*0034*/ 	.byte	0x00, 0xf5, 0x21, 0x00


	//----- nvinfo : EIATTR_SPARSE_MMA_MASK
	.align		4
.L_141:
        /*0038*/ 	.byte	0x03, 0x50
        /*003a*/ 	.short	0x0000


	//----- nvinfo : EIATTR_MAXREG_COUNT
	.align		4
        /*003c*/ 	.byte	0x03, 0x1b
        /*003e*/ 	.short	0x00ff


	//----- nvinfo : EIATTR_NUM_BARRIERS
	.align		4
        /*0040*/ 	.byte	0x02, 0x4c
        /*0042*/ 	.byte	0x01
	.zero		1


	//----- nvinfo : EIATTR_MERCURY_ISA_VERSION
	.align		4
        /*0044*/ 	.byte	0x03, 0x5f
        /*0046*/ 	.short	0x0101


	//----- nvinfo : EIATTR_VRC_CTA_INIT_COUNT
	.align		4
        /*0048*/ 	.byte	0x02, 0x4a
	.zero		1
	.zero		1


	//----- nvinfo : EIATTR_EXIT_INSTR_OFFSETS
	.align		4
        /*004c*/ 	.byte	0x04, 0x1c
        /*004e*/ 	.short	(.L_143 - .L_142)


	//   ....[0]....
.L_142:
        /*0050*/ 	.word	0x00000230


	//   ....[1]....
        /*0054*/ 	.word	0x00000310


	//----- nvinfo : EIATTR_CBANK_PARAM_SIZE
	.align		4
.L_143:
        /*0058*/ 	.byte	0x03, 0x19
        /*005a*/ 	.short	0x0018


	//----- nvinfo : EIATTR_PARAM_CBANK
	.align		4
        /*005c*/ 	.byte	0x04, 0x0a
        /*005e*/ 	.short	(.L_145 - .L_144)
	.align		4
.L_144:
        /*0060*/ 	.word	index@(.nv.constant0._Z26transpose_shared_coalescedPKfPfl)
        /*0064*/ 	.short	0x0380
        /*0066*/ 	.short	0x0018


	//----- nvinfo : EIATTR_SW_WAR
	.align		4
.L_145:
        /*0068*/ 	.byte	0x04, 0x36
        /*006a*/ 	.short	(.L_147 - .L_146)
.L_146:
        /*006c*/ 	.word	0x00000008
.L_147:


//--------------------- .nv.info._Z16transpose_sharedPKfPfl --------------------------
	.section	.nv.info._Z16transpose_sharedPKfPfl,"",@"SHT_CUDA_INFO"
	.sectionflags	@""
	.align	4


	//----- nvinfo : EIATTR_CUDA_API_VERSION
	.align		4
        /*0000*/ 	.byte	0x04, 0x37
        /*0002*/ 	.short	(.L_149 - .L_148)
.L_148:
        /*0004*/ 	.word	0x00000082


	//----- nvinfo : EIATTR_KPARAM_INFO
	.align		4
.L_149:
        /*0008*/ 	.byte	0x04, 0x17
        /*000a*/ 	.short	(.L_151 - .L_150)
.L_150:
        /*000c*/ 	.word	0x00000000
        /*0010*/ 	.short	0x0002
        /*0012*/ 	.short	0x0010
        /*0014*/ 	.byte	0x00, 0xf0, 0x21, 0x00


	//----- nvinfo : EIATTR_KPARAM_INFO
	.align		4
.L_151:
        /*0018*/ 	.byte	0x04, 0x17
        /*001a*/ 	.short	(.L_153 - .L_152)
.L_152:
        /*001c*/ 	.word	0x00000000
        /*0020*/ 	.short	0x0001
        /*0022*/ 	.short	0x0008
        /*0024*/ 	.byte	0x00, 0xf5, 0x21, 0x00


	//----- nvinfo : EIATTR_KPARAM_INFO
	.align		4
.L_153:
        /*0028*/ 	.byte	0x04, 0x17
        /*002a*/ 	.short	(.L_155 - .L_154)
.L_154:
        /*002c*/ 	.word	0x00000000
        /*0030*/ 	.short	0x0000
        /*0032*/ 	.short	0x0000
        /*0034*/ 	.byte	0x00, 0xf5, 0x21, 0x00


	//----- nvinfo : EIATTR_SPARSE_MMA_MASK
	.align		4
.L_155:
        /*0038*/ 	.byte	0x03, 0x50
        /*003a*/ 	.short	0x0000


	//----- nvinfo : EIATTR_MAXREG_COUNT
	.align		4
        /*003c*/ 	.byte	0x03, 0x1b
        /*003e*/ 	.short	0x00ff


	//----- nvinfo : EIATTR_NUM_BARRIERS
	.align		4
        /*0040*/ 	.byte	0x02, 0x4c
        /*0042*/ 	.byte	0x01
	.zero		1


	//----- nvinfo : EIATTR_MERCURY_ISA_VERSION
	.align		4
        /*0044*/ 	.byte	0x03, 0x5f
        /*0046*/ 	.short	0x0101


	//----- nvinfo : EIATTR_VRC_CTA_INIT_COUNT
	.align		4
        /*0048*/ 	.byte	0x02, 0x4a
	.zero		1
	.zero		1


	//----- nvinfo : EIATTR_EXIT_INSTR_OFFSETS
	.align		4
        /*004c*/ 	.byte	0x04, 0x1c
        /*004e*/ 	.short	(.L_157 - .L_156)


	//   ....[0]....
.L_156:
        /*0050*/ 	.word	0x000001e0


	//   ....[1]....
        /*0054*/ 	.word	0x00000270


	//----- nvinfo : EIATTR_CBANK_PARAM_SIZE
	.align		4
.L_157:
        /*0058*/ 	.byte	0x03, 0x19
        /*005a*/ 	.short	0x0018


	//----- nvinfo : EIATTR_PARAM_CBANK
	.align		4
        /*005c*/ 	.byte	0x04, 0x0a
        /*005e*/ 	.short	(.L_159 - .L_158)
	.align		4
.L_158:
        /*0060*/ 	.word	index@(.nv.constant0._Z16transpose_sharedPKfPfl)
        /*0064*/ 	.short	0x0380
        /*0066*/ 	.short	0x0018


	//----- nvinfo : EIATTR_SW_WAR
	.align		4
.L_159:
        /*0068*/ 	.byte	0x04, 0x36
        /*006a*/ 	.short	(.L_161 - .L_160)
.L_160:
        /*006c*/ 	.word	0x00000008
.L_161:


//--------------------- .nv.info._Z15transpose_naivePKfPfl --------------------------
	.section	.nv.info._Z15transpose_naivePKfPfl,"",@"SHT_CUDA_INFO"
	.sectionflags	@""
	.align	4


	//----- nvinfo : EIATTR_CUDA_API_VERSION
	.align		4
        /*0000*/ 	.byte	0x04, 0x37
        /*0002*/ 	.short	(.L_163 - .L_162)
.L_162:
        /*0004*/ 	.word	0x00000082


	//----- nvinfo : EIATTR_KPARAM_INFO
	.align		4
.L_163:
        /*0008*/ 	.byte	0x04, 0x17
        /*000a*/ 	.short	(.L_165 - .L_164)
.L_164:
        /*000c*/ 	.word	0x00000000
        /*0010*/ 	.short	0x0002
        /*0012*/ 	.short	0x0010
        /*0014*/ 	.byte	0x00, 0xf0, 0x21, 0x00


	//----- nvinfo : EIATTR_KPARAM_INFO
	.align		4
.L_165:
        /*0018*/ 	.byte	0x04, 0x17
        /*001a*/ 	.short	(.L_167 - .L_166)
.L_166:
        /*001c*/ 	.word	0x00000000
        /*0020*/ 	.short	0x0001
        /*0022*/ 	.short	0x0008
        /*0024*/ 	.byte	0x00, 0xf5, 0x21, 0x00


	//----- nvinfo : EIATTR_KPARAM_INFO
	.align		4
.L_167:
        /*0028*/ 	.byte	0x04, 0x17
        /*002a*/ 	.short	(.L_169 - .L_168)
.L_168:
        /*002c*/ 	.word	0x00000000
        /*0030*/ 	.short	0x0000
        /*0032*/ 	.short	0x0000
        /*0034*/ 	.byte	0x00, 0xf5, 0x21, 0x00


	//----- nvinfo : EIATTR_SPARSE_MMA_MASK
	.align		4
.L_169:
        /*0038*/ 	.byte	0x03, 0x50
        /*003a*/ 	.short	0x0000


	//----- nvinfo : EIATTR_MAXREG_COUNT
	.align		4
        /*003c*/ 	.byte	0x03, 0x1b
        /*003e*/ 	.short	0x00ff


	//----- nvinfo : EIATTR_MERCURY_ISA_VERSION
	.align		4
        /*0040*/ 	.byte	0x03, 0x5f
        /*0042*/ 	.short	0x0101


	//----- nvinfo : EIATTR_VRC_CTA_INIT_COUNT
	.align		4
        /*0044*/ 	.byte	0x02, 0x4a
	.zero		1
	.zero		1


	//----- nvinfo : EIATTR_EXIT_INSTR_OFFSETS
	.align		4
        /*0048*/ 	.byte	0x04, 0x1c
        /*004a*/ 	.short	(.L_171 - .L_170)


	//   ....[0]....
.L_170:
        /*004c*/ 	.word	0x000000f0


	//   ....[1]....
        /*0050*/ 	.word	0x000001e0


	//----- nvinfo : EIATTR_CBANK_PARAM_SIZE
	.align		4
.L_171:
        /*0054*/ 	.byte	0x03, 0x19
        /*0056*/ 	.short	0x0018


	//----- nvinfo : EIATTR_PARAM_CBANK
	.align		4
        /*0058*/ 	.byte	0x04, 0x0a
        /*005a*/ 	.short	(.L_173 - .L_172)
	.align		4
.L_172:
        /*005c*/ 	.word	index@(.nv.constant0._Z15transpose_naivePKfPfl)
        /*0060*/ 	.short	0x0380
        /*0062*/ 	.short	0x0018


	//----- nvinfo : EIATTR_SW_WAR
	.align		4
.L_173:
        /*0064*/ 	.byte	0x04, 0x36
        /*0066*/ 	.short	(.L_175 - .L_174)
.L_174:
        /*0068*/ 	.word	0x00000008
.L_175:


//--------------------- .nv.info._Z10set_matrixPflf --------------------------
	.section	.nv.info._Z10set_matrixPflf,"",@"SHT_CUDA_INFO"
	.sectionflags	@""
	.align	4


	//----- nvinfo : EIATTR_CUDA_API_VERSION
	.align		4
        /*0000*/ 	.byte	0x04, 0x37
        /*0002*/ 	.short	(.L_177 - .L_176)
.L_176:
        /*0004*/ 	.word	0x00000082


	//----- nvinfo : EIATTR_KPARAM_INFO
	.align		4
.L_177:
        /*0008*/ 	.byte	0x04, 0x17
        /*000a*/ 	.short	(.L_179 - .L_178)
.L_178:
        /*000c*/ 	.word	0x00000000
        /*0010*/ 	.short	0x0002
        /*0012*/ 	.short	0x0010
        /*0014*/ 	.byte	0x00, 0xf0, 0x11, 0x00


	//----- nvinfo : EIATTR_KPARAM_INFO
	.align		4
.L_179:
        /*0018*/ 	.byte	0x04, 0x17
        /*001a*/ 	.short	(.L_181 - .L_180)
.L_180:
        /*001c*/ 	.word	0x00000000
        /*0020*/ 	.short	0x0001
        /*0022*/ 	.short	0x0008
        /*0024*/ 	.byte	0x00, 0xf0, 0x21, 0x00


	//----- nvinfo : EIATTR_KPARAM_INFO
	.align		4
.L_181:
        /*0028*/ 	.byte	0x04, 0x17
        /*002a*/ 	.short	(.L_183 - .L_182)
.L_182:
        /*002c*/ 	.word	0x00000000
        /*0030*/ 	.short	0x0000
        /*0032*/ 	.short	0x0000
        /*0034*/ 	.byte	0x00, 0xf5, 0x21, 0x00


	//----- nvinfo : EIATTR_SPARSE_MMA_MASK
	.align		4
.L_183:
        /*0038*/ 	.byte	0x03, 0x50
        /*003a*/ 	.short	0x0000


	//----- nvinfo : EIATTR_MAXREG_COUNT
	.align		4
        /*003c*/ 	.byte	0x03, 0x1b
        /*003e*/ 	.short	0x00ff


	//----- nvinfo : EIATTR_MERCURY_ISA_VERSION
	.align		4
        /*0040*/ 	.byte	0x03, 0x5f
        /*0042*/ 	.short	0x0101


	//----- nvinfo : EIATTR_VRC_CTA_INIT_COUNT
	.align		4
        /*0044*/ 	.byte	0x02, 0x4a
	.zero		1
	.zero		1


	//----- nvinfo : EIATTR_EXIT_INSTR_OFFSETS
	.align		4
        /*0048*/ 	.byte	0x04, 0x1c
        /*004a*/ 	.short	(.L_185 - .L_184)


	//   ....[0]....
.L_184:
        /*004c*/ 	.word	0x000000d0


	//   ....[1]....
        /*0050*/ 	.word	0x000001e0


	//----- nvinfo : EIATTR_CRS_STACK_SIZE
	.align		4
.L_185:
        /*0054*/ 	.byte	0x04, 0x1e
        /*0056*/ 	.short	(.L_187 - .L_186)
.L_186:
        /*0058*/ 	.word	0x00000000


	//----- nvinfo : EIATTR_CBANK_PARAM_SIZE
	.align		4
.L_187:
        /*005c*/ 	.byte	0x03, 0x19
        /*005e*/ 	.short	0x0014


	//----- nvinfo : EIATTR_PARAM_CBANK
	.align		4
        /*0060*/ 	.byte	0x04, 0x0a
        /*0062*/ 	.short	(.L_189 - .L_188)
	.align		4
.L_188:
        /*0064*/ 	.word	index@(.nv.constant0._Z10set_matrixPflf)
        /*0068*/ 	.short	0x0380
        /*006a*/ 	.short	0x0014


	//----- nvinfo : EIATTR_SW_WAR
	.align		4
.L_189:
        /*006c*/ 	.byte	0x04, 0x36
        /*006e*/ 	.short	(.L_191 - .L_190)
.L_190:
        /*0070*/ 	.word	0x00000008
.L_191:


//--------------------- .nv.callgraph             --------------------------
	.section	.nv.callgraph,"",@"SHT_CUDA_CALLGRAPH"
	.align	4
	.sectionentsize	8
	.align		4
        /*0000*/ 	.word	0x00000000
	.align		4
        /*0004*/ 	.word	0xffffffff
	.align		4
        /*0008*/ 	.word	0x00000000
	.align		4
        /*000c*/ 	.word	0xfffffffe
	.align		4
        /*0010*/ 	.word	0x00000000
	.align		4
        /*0014*/ 	.word	0xfffffffd
	.align		4
        /*0018*/ 	.word	0x00000000
	.align		4
        /*001c*/ 	.word	0xfffffffc


//--------------------- .text._Z21matmul_tiled_registerILi2ELi2EEvPKfS1_Pfl --------------------------
	.section	.text._Z21matmul_tiled_registerILi2ELi2EEvPKfS1_Pfl,"ax",@progbits
	.align	128
        .global         _Z21matmul_tiled_registerILi2ELi2EEvPKfS1_Pfl
        .type           _Z21matmul_tiled_registerILi2ELi2EEvPKfS1_Pfl,@function
        .size           _Z21matmul_tiled_registerILi2ELi2EEvPKfS1_Pfl,(.L_x_30 - _Z21matmul_tiled_registerILi2ELi2EEvPKfS1_Pfl)
        .other          _Z21matmul_tiled_registerILi2ELi2EEvPKfS1_Pfl,@"STO_CUDA_ENTRY STV_DEFAULT"
_Z21matmul_tiled_registerILi2ELi2EEvPKfS1_Pfl:
.text._Z21matmul_tiled_registerILi2ELi2EEvPKfS1_Pfl:
[----:B------:R-:W-:Y:S01]  /*0000*/  LDC R1, c[0x0][0x37c] ;  /* 0x0000df00ff017b82 */ /* 0x000fe20000000800 */
[----:B------:R-:W0:Y:S07]  /*0010*/  LDCU.64 UR6, c[0x0][0x398] ;  /* 0x00007300ff0677ac */ /* 0x000e2e0008000a00 */
[----:B------:R-:W1:Y:S01]  /*0020*/  S2UR UR4, SR_CTAID.Y ;  /* 0x00000000000479c3 */ /* 0x000e620000002600 */
[----:B------:R-:W-:Y:S01]  /*0030*/  HFMA2 R25, -RZ, RZ, 0, 0 ;  /* 0x00000000ff197431 */ /* 0x000fe200000001ff */
[----:B------:R-:W-:Y:S01]  /*0040*/  MOV R23, RZ ;  /* 0x000000ff00177202 */ /* 0x000fe20000000f00 */
[----:B------:R-:W-:Y:S01]  /*0050*/  HFMA2 R29, -RZ, RZ, 0, 0 ;  /* 0x00000000ff1d7431 */ /* 0x000fe200000001ff */
[----:B------:R-:W-:Y:S01]  /*0060*/  MOV R11, RZ ;  /* 0x000000ff000b7202 */ /* 0x000fe20000000f00 */
[----:B------:R-:W2:Y:S03]  /*0070*/  LDCU.64 UR10, c[0x0][0x358] ;  /* 0x00006b00ff0a77ac */ /* 0x000ea60008000a00 */
[----:B------:R-:W3:Y:S01]  /*0080*/  S2UR UR5, SR_CTAID.X ;  /* 0x00000000000579c3 */ /* 0x000ee20000002500 */
[----:B0-----:R-:W-:-:S04]  /*0090*/  UISETP.GE.U32.AND UP0, UPT, UR6, 0x1, UPT ;  /* 0x000000010600788c */ /* 0x001fc8000bf06070 */
[----:B------:R-:W-:Y:S02]  /*00a0*/  UISETP.GE.AND.EX UP0, UPT, UR7, URZ, UPT, UP0 ;  /* 0x000000ff0700728c */ /* 0x000fe4000bf06300 */
[----:B-1----:R-:W-:Y:S02]  /*00b0*/  USHF.L.U32 UR4, UR4, 0x4, URZ ;  /* 0x0000000404047899 */ /* 0x002fe400080006ff */
[----:B---3--:R-:W-:-:S05]  /*00c0*/  USHF.L.U32 UR5, UR5, 0x4, URZ ;  /* 0x0000000405057899 */ /* 0x008fca00080006ff */
[----:B--2---:R-:W-:Y:S07]  /*00d0*/  BRA.U !UP0, `(.L_x_0) ;  /* 0x0000000908e47547 */ /* 0x004fee000b800000 */
[----:B------:R-:W0:Y:S01]  /*00e0*/  S2R R0, SR_TID.X ;  /* 0x0000000000007919 */ /* 0x000e220000002100 */
[----:B------:R-:W-:Y:S01]  /*00f0*/  UIADD3 UR6, UP0, UPT, UR6, 0xf, URZ ;  /* 0x0000000f06067890 */ /* 0x000fe2000ff1e0ff */
[----:B------:R-:W-:Y:S01]  /*0100*/  MOV R27, RZ ;  /* 0x000000ff001b7202 */ /* 0x000fe20000000f00 */
[----:B------:R-:W1:Y:S01]  /*0110*/  LDC R2, c[0x0][0x360] ;  /* 0x0000d800ff027b82 */ /* 0x000e620000000800 */
[----:B------:R-:W-:Y:S01]  /*0120*/  MOV R25, RZ ;  /* 0x000000ff00197202 */ /* 0x000fe20000000f00 */
[----:B------:R-:W-:Y:S01]  /*0130*/  UIADD3.X UR7, UPT, UPT, URZ, UR7, URZ, UP0, !UPT ;  /* 0x00000007ff077290 */ /* 0x000fe200087fe4ff */
[----:B------:R-:W2:Y:S03]  /*0140*/  LDCU UR12, c[0x0][0x364] ;  /* 0x00006c80ff0c77ac */ /* 0x000ea60008000800 */
[----:B------:R-:W-:-:S04]  /*0150*/  USHF.R.S32.HI UR8, URZ, 0x1f, UR7 ;  /* 0x0000001fff087899 */ /* 0x000fc80008011407 */
[----:B------:R-:W-:-:S04]  /*0160*/  ULEA.HI URZ, UP0, UR8, UR6, URZ, 0x4 ;  /* 0x0000000608ff7291 */ /* 0x000fc8000f8120ff */
[----:B------:R-:W-:-:S04]  /*0170*/  UIADD3.X UR7, UPT, UPT, URZ, UR7, URZ, UP0, !UPT ;  /* 0x00000007ff077290 */ /* 0x000fc800087fe4ff */
[----:B------:R-:W-:-:S12]  /*0180*/  USHF.R.S32.HI UR7, URZ, 0x4, UR7 ;  /* 0x00000004ff077899 */ /* 0x000fd80008011407 */
.L_x_7:
[----:B------:R-:W3:Y:S01]  /*0190*/  S2R R3, SR_TID.Y ;  /* 0x0000000000037919 */ /* 0x000ee20000002200 */
[----:B------:R-:W4:Y:S01]  /*01a0*/  LDCU.64 UR14, c[0x0][0x398] ;  /* 0x00007300ff0e77ac */ /* 0x000f220008000a00 */
[----:B------:R-:W-:Y:S01]  /*01b0*/  BSSY.RECONVERGENT B0, `(.L_x_1) ;  /* 0x000003d000007945 */ /* 0x000fe20003800200 */
[----:B---3--:R-:W-:-:S13]  /*01c0*/  ISETP.GT.U32.AND P0, PT, R3, 0xf, PT ;  /* 0x0000000f0300780c */ /* 0x008fda0003f04070 */
[----:B----4-:R-:W-:Y:S05]  /*01d0*/  @P0 BRA `(.L_x_2) ;  /* 0x0000000000e80947 */ /* 0x010fea0003800000 */
.L_x_6:
[----:B0-----:R-:W-:Y:S01]  /*01e0*/  ISETP.GT.U32.AND P0, PT, R0, 0xf, PT ;  /* 0x0000000f0000780c */ /* 0x001fe20003f04070 */
[----:B------:R-:W-:-:S12]  /*01f0*/  BSSY.RECONVERGENT B1, `(.L_x_3) ;  /* 0x0000035000017945 */ /* 0x000fd80003800200 */
[----:B---3--:R-:W-:Y:S05]  /*0200*/  @P0 BRA `(.L_x_4) ;  /* 0x0000000000cc0947 */ /* 0x008fea0003800000 */
[----:B------:R-:W0:Y:S01]  /*0210*/  S2R R5, SR_CgaCtaId ;  /* 0x0000000000057919 */ /* 0x000e220000008800 */
[----:B------:R-:W-:Y:S01]  /*0220*/  MOV R4, 0x400 ;  /* 0x0000040000047802 */ /* 0x000fe20000000f00 */
[----:B------:R-:W-:Y:S01]  /*0230*/  IMAD.MOV.U32 R21, RZ, RZ, R0 ;  /* 0x000000ffff157224 */ /* 0x000fe200078e0000 */
[-C--:B------:R-:W-:Y:S02]  /*0240*/  LEA R15, R3, R0.reuse, 0x4 ;  /* 0x00000000030f7211 */ /* 0x080fe400078e20ff */
[----:B------:R-:W-:Y:S01]  /*0250*/  LEA R14, R27, R0, 0x4 ;  /* 0x000000001b0e7211 */ /* 0x000fe200078e20ff */
[----:B------:R-:W-:Y:S01]  /*0260*/  VIADD R4, R4, 0x400 ;  /* 0x0000040004047836 */ /* 0x000fe20000000000 */
[----:B------:R-:W-:Y:S02]  /*0270*/  IADD3 R16, PT, PT, R0, UR5, RZ ;  /* 0x0000000500107c10 */ /* 0x000fe4000fffe0ff */
[----:B------:R-:W-:Y:S02]  /*0280*/  IADD3 R17, PT, PT, R3, UR4, RZ ;  /* 0x0000000403117c10 */ /* 0x000fe4000fffe0ff */
[----:B------:R-:W-:-:S02]  /*0290*/  LEA R19, R27, R3, 0x4 ;  /* 0x000000031b137211 */ /* 0x000fc400078e20ff */
[----:B------:R-:W-:Y:S02]  /*02a0*/  SHF.L.U32 R15, R15, 0x2, RZ ;  /* 0x000000020f0f7819 */ /* 0x000fe400000006ff */
[----:B0-----:R-:W-:-:S07]  /*02b0*/  LEA R10, R5, R4, 0x18 ;  /* 0x00000004050a7211 */ /* 0x001fce00078ec0ff */
.L_x_5:
[----:B------:R-:W-:Y:S02]  /*02c0*/  ISETP.GT.U32.AND P1, PT, R19, R16, PT ;  /* 0x000000101300720c */ /* 0x000fe40003f24070 */
[----:B------:R-:W-:Y:S02]  /*02d0*/  ISETP.GT.U32.AND P0, PT, R17, R14, PT ;  /* 0x0000000e1100720c */ /* 0x000fe40003f04070 */
[----:B------:R-:W-:Y:S02]  /*02e0*/  ISETP.GT.AND.EX P1, PT, RZ, RZ, PT, P1 ;  /* 0x000000ffff00720c */ /* 0x000fe40003f24310 */
[----:B------:R-:W-:Y:S02]  /*02f0*/  ISETP.GT.AND.EX P0, PT, RZ, RZ, PT, P0 ;  /* 0x000000ffff00720c */ /* 0x000fe40003f04300 */
[----:B------:R-:W-:Y:S02]  /*0300*/  SEL R4, R19, R16, P1 ;  /* 0x0000001013047207 */ /* 0x000fe40000800000 */
[----:B------:R-:W-:-:S02]  /*0310*/  SEL R5, R17, R14, P0 ;  /* 0x0000000e11057207 */ /* 0x000fc40000000000 */
[----:B------:R-:W-:Y:S02]  /*0320*/  ISETP.GE.U32.AND P1, PT, R4, UR14, PT ;  /* 0x0000000e04007c0c */ /* 0x000fe4000bf26070 */
[----:B------:R-:W-:Y:S02]  /*0330*/  ISETP.GE.U32.AND P0, PT, R5, UR14, PT ;  /* 0x0000000e05007c0c */ /* 0x000fe4000bf06070 */
[----:B------:R-:W-:Y:S02]  /*0340*/  ISETP.GE.AND.EX P1, PT, RZ, UR15, PT, P1 ;  /* 0x0000000fff007c0c */ /* 0x000fe4000bf26310 */
[----:B------:R-:W-:-:S11]  /*0350*/  ISETP.GE.AND.EX P0, PT, RZ, UR15, PT, P0 ;  /* 0x0000000fff007c0c */ /* 0x000fd6000bf06300 */
[----:B------:R-:W0:Y:S01]  /*0360*/  @!P1 LDC.64 R6, c[0x0][0x388] ;  /* 0x0000e200ff069b82 */ /* 0x000e220000000a00 */
[----:B---3--:R-:W-:Y:S02]  /*0370*/  @!P1 MOV R12, R16 ;  /* 0x00000010000c9202 */ /* 0x008fe40000000f00 */
[----:B------:R-:W-:Y:S02]  /*0380*/  @!P0 MOV R8, R14 ;  /* 0x0000000e00088202 */ /* 0x000fe40000000f00 */
[----:B------:R-:W-:Y:S02]  /*0390*/  @!P0 MOV R9, RZ ;  /* 0x000000ff00098202 */ /* 0x000fe40000000f00 */
[----:B------:R-:W-:Y:S01]  /*03a0*/  @!P1 MOV R13, RZ ;  /* 0x000000ff000d9202 */ /* 0x000fe20000000f00 */
[----:B------:R-:W3:Y:S01]  /*03b0*/  @!P0 LDC.64 R4, c[0x0][0x380] ;  /* 0x0000e000ff048b82 */ /* 0x000ee20000000a00 */
[----:B------:R-:W-:-:S04]  /*03c0*/  @!P0 IMAD.WIDE.U32 R8, R17, UR14, R8 ;  /* 0x0000000e11088c25 */ /* 0x000fc8000f8e0008 */
[----:B------:R-:W-:-:S04]  /*03d0*/  @!P1 IMAD.WIDE.U32 R12, R19, UR14, R12 ;  /* 0x0000000e130c9c25 */ /* 0x000fc8000f8e000c */
[----:B------:R-:W-:Y:S02]  /*03e0*/  @!P0 IMAD R18, R17, UR15, R9 ;  /* 0x0000000f11128c24 */ /* 0x000fe4000f8e0209 */
[----:B------:R-:W-:Y:S01]  /*03f0*/  @!P1 IMAD R9, R19, UR15, R13 ;  /* 0x0000000f13099c24 */ /* 0x000fe2000f8e020d */
[----:B0-----:R-:W-:-:S04]  /*0400*/  @!P1 LEA R6, P3, R12, R6, 0x2 ;  /* 0x000000060c069211 */ /* 0x001fc800078610ff */
[----:B------:R-:W-:Y:S01]  /*0410*/  @!P1 LEA.HI.X R7, R12, R7, R9, 0x2, P3 ;  /* 0x000000070c079211 */ /* 0x000fe200018f1409 */
[----:B------:R-:W-:Y:S01]  /*0420*/  HFMA2 R9, -RZ, RZ, 0, 0 ;  /* 0x00000000ff097431 */ /* 0x000fe200000001ff */
[----:B---3--:R-:W-:-:S04]  /*0430*/  @!P0 LEA R4, P2, R8, R4, 0x2 ;  /* 0x0000000408048211 */ /* 0x008fc800078410ff */
[----:B------:R-:W-:Y:S01]  /*0440*/  @!P0 LEA.HI.X R5, R8, R5, R18, 0x2, P2 ;  /* 0x0000000508058211 */ /* 0x000fe200010f1412 */
[----:B------:R-:W-:Y:S01]  /*0450*/  IMAD.MOV.U32 R8, RZ, RZ, RZ ;  /* 0x000000ffff087224 */ /* 0x000fe200078e00ff */
[----:B------:R-:W3:Y:S05]  /*0460*/  @!P1 LDG.E R9, desc[UR10][R6.64] ;  /* 0x0000000a06099981 */ /* 0x000eea000c1e1900 */
[----:B------:R-:W4:Y:S01]  /*0470*/  @!P0 LDG.E R8, desc[UR10][R4.64] ;  /* 0x0000000a04088981 */ /* 0x000f22000c1e1900 */
[----:B------:R-:W0:Y:S01]  /*0480*/  S2UR UR8, SR_CgaCtaId ;  /* 0x00000000000879c3 */ /* 0x000e220000008800 */
[----:B------:R-:W-:Y:S01]  /*0490*/  UMOV UR6, 0x400 ;  /* 0x0000040000067882 */ /* 0x000fe20000000000 */
[----:B------:R-:W-:-:S02]  /*04a0*/  IADD3 R12, PT, PT, R10, R15, RZ ;  /* 0x0000000f0a0c7210 */ /* 0x000fc40007ffe0ff */
[----:B-1----:R-:W-:-:S04]  /*04b0*/  IADD3 R21, PT, PT, R2, R21, RZ ;  /* 0x0000001502157210 */ /* 0x002fc80007ffe0ff */
[----:B------:R-:W-:Y:S01]  /*04c0*/  ISETP.GE.U32.AND P0, PT, R21, 0x10, PT ;  /* 0x000000101500780c */ /* 0x000fe20003f06070 */
[----:B0-----:R-:W-:Y:S01]  /*04d0*/  ULEA UR6, UR8, UR6, 0x18 ;  /* 0x0000000608067291 */ /* 0x001fe2000f8ec0ff */
[C---:B------:R-:W-:Y:S02]  /*04e0*/  IADD3 R16, PT, PT, R2.reuse, R16, RZ ;  /* 0x0000001002107210 */ /* 0x040fe40007ffe0ff */
[----:B------:R-:W-:-:S06]  /*04f0*/  IADD3 R14, PT, PT, R2, R14, RZ ;  /* 0x0000000e020e7210 */ /* 0x000fcc0007ffe0ff */
[----:B----4-:R0:W-:Y:S04]  /*0500*/  STS [R15+UR6], R8 ;  /* 0x000000080f007988 */ /* 0x0101e80008000806 */
[----:B---3--:R3:W-:Y:S01]  /*0510*/  STS [R12], R9 ;  /* 0x000000090c007388 */ /* 0x0087e20000000800 */
[----:B0-----:R-:W-:Y:S01]  /*0520*/  IMAD R15, R2, 0x4, R15 ;  /* 0x00000004020f7824 */ /* 0x001fe200078e020f */
[----:B------:R-:W-:Y:S06]  /*0530*/  @!P0 BRA `(.L_x_5) ;  /* 0xfffffffc00608947 */ /* 0x000fec000383ffff */
.L_x_4:
[----:B--2---:R-:W-:Y:S05]  /*0540*/  BSYNC.RECONVERGENT B1 ;  /* 0x0000000000017941 */ /* 0x004fea0003800200 */
.L_x_3:
[----:B------:R-:W-:-:S04]  /*0550*/  IADD3 R3, PT, PT, R3, UR12, RZ ;  /* 0x0000000c03037c10 */ /* 0x000fc8000fffe0ff */
[----:B------:R-:W-:-:S13]  /*0560*/  ISETP.GE.U32.AND P0, PT, R3, 0x10, PT ;  /* 0x000000100300780c */ /* 0x000fda0003f06070 */
[----:B------:R-:W-:Y:S05]  /*0570*/  @!P0 BRA `(.L_x_6) ;  /* 0xfffffffc00188947 */ /* 0x000fea000383ffff */
.L_x_2:
[----:B--2---:R-:W-:Y:S05]  /*0580*/  BSYNC.RECONVERGENT B0 ;  /* 0x0000000000007941 */ /* 0x004fea0003800200 */
.L_x_1:
[----:B------:R-:W2:Y:S01]  /*0590*/  S2R R26, SR_TID.Y ;  /* 0x00000000001a7919 */ /* 0x000ea20000002200 */
[----:B------:R-:W4:Y:S01]  /*05a0*/  S2UR UR9, SR_CgaCtaId ;  /* 0x00000000000979c3 */ /* 0x000f220000008800 */
[----:B------:R-:W-:Y:S01]  /*05b0*/  UMOV UR6, 0x400 ;  /* 0x0000040000067882 */ /* 0x000fe20000000000 */
[----:B------:R-:W-:-:S06]  /*05c0*/  IADD3 R27, PT, PT, R27, 0x1, RZ ;  /* 0x000000011b1b7810 */ /* 0x000fcc0007ffe0ff */
[----:B------:R-:W-:Y:S01]  /*05d0*/  BAR.SYNC.DEFER_BLOCKING 0x0 ;  /* 0x0000000000007b1d */ /* 0x000fe20000010000 */
[----:B------:R-:W-:Y:S02]  /*05e0*/  UIADD3 UR8, UPT, UPT, UR6, 0x400, URZ ;  /* 0x0000040006087890 */ /* 0x000fe4000fffe0ff */
[----:B----4-:R-:W-:Y:S02]  /*05f0*/  ULEA UR6, UR9, UR6, 0x18 ;  /* 0x0000000609067291 */ /* 0x010fe4000f8ec0ff */
[----:B------:R-:W-:-:S04]  /*0600*/  ULEA UR8, UR9, UR8, 0x18 ;  /* 0x0000000809087291 */ /* 0x000fc8000f8ec0ff */
[----:B--2---:R-:W-:Y:S02]  /*0610*/  LEA R26, R26, UR6, 0x7 ;  /* 0x000000061a1a7c11 */ /* 0x004fe4000f8e38ff */
[----:B0-----:R-:W-:-:S03]  /*0620*/  LEA R3, R0, UR8, 0x3 ;  /* 0x0000000800037c11 */ /* 0x001fc6000f8e18ff */
[----:B---3--:R-:W-:Y:S02]  /*0630*/  LDS.128 R12, [R26] ;  /* 0x000000001a0c7984 */ /* 0x008fe40000000c00 */
[----:B------:R-:W0:Y:S02]  /*0640*/  LDCU.64 UR8, c[0x0][0x398] ;  /* 0x00007300ff0877ac */ /* 0x000e240008000a00 */
[----:B------:R-:W2:Y:S04]  /*0650*/  LDS.64 R4, [R3] ;  /* 0x0000000003047984 */ /* 0x000ea80000000a00 */
[----:B------:R-:W3:Y:S04]  /*0660*/  LDS.128 R16, [R26+0x40] ;  /* 0x000040001a107984 */ /* 0x000ee80000000c00 */
[----:B------:R-:W4:Y:S04]  /*0670*/  LDS.64 R6, [R3+0x40] ;  /* 0x0000400003067984 */ /* 0x000f280000000a00 */
[----:B------:R-:W5:Y:S01]  /*0680*/  LDS.64 R8, [R3+0x80] ;  /* 0x0000800003087984 */ /* 0x000f620000000a00 */
[----:B0-----:R-:W-:-:S03]  /*0690*/  UIADD3 UR8, UP0, UPT, UR8, 0xf, URZ ;  /* 0x0000000f08087890 */ /* 0x001fc6000ff1e0ff */
[----:B------:R-:W0:Y:S01]  /*06a0*/  LDS.64 R20, [R3+0xc0] ;  /* 0x0000c00003147984 */ /* 0x000e220000000a00 */
[----:B------:R-:W-:-:S04]  /*06b0*/  UIADD3.X UR9, UPT, UPT, URZ, UR9, URZ, UP0, !UPT ;  /* 0x00000009ff097290 */ /* 0x000fc800087fe4ff */
[----:B------:R-:W-:-:S04]  /*06c0*/  USHF.R.S32.HI UR6, URZ, 0x1f, UR9 ;  /* 0x0000001fff067899 */ /* 0x000fc80008011409 */
[----:B------:R-:W-:-:S04]  /*06d0*/  ULEA.HI UR6, UP0, UR6, UR8, URZ, 0x4 ;  /* 0x0000000806067291 */ /* 0x000fc8000f8120ff */
[----:B------:R-:W-:-:S04]  /*06e0*/  UIADD3.X UR9, UPT, UPT, URZ, UR9, URZ, UP0, !UPT ;  /* 0x00000009ff097290 */ /* 0x000fc800087fe4ff */
[----:B------:R-:W-:Y:S01]  /*06f0*/  USHF.R.S64 UR6, UR6, 0x4, UR9 ;  /* 0x0000000406067899 */ /* 0x000fe20008001009 */
[----:B--2---:R-:W-:Y:S01]  /*0700*/  FFMA R23, R4, R12, R23 ;  /* 0x0000000c04177223 */ /* 0x004fe20000000017 */
[----:B------:R-:W-:-:S04]  /*0710*/  FFMA R12, R12, R5, R25 ;  /* 0x000000050c0c7223 */ /* 0x000fc80000000019 */
[----:B------:R-:W-:Y:S01]  /*0720*/  ISETP.LT.U32.AND P0, PT, R27, UR6, PT ;  /* 0x000000061b007c0c */ /* 0x000fe2000bf01070 */
[----:B------:R-:W-:Y:S01]  /*0730*/  LDS.64 R24, [R3+0x140] ;  /* 0x0001400003187984 */ /* 0x000fe20000000a00 */
[----:B---3--:R-:W-:Y:S01]  /*0740*/  FFMA R4, R4, R16, R29 ;  /* 0x0000001004047223 */ /* 0x008fe2000000001d */
[----:B------:R-:W-:Y:S01]  /*0750*/  FFMA R16, R16, R5, R11 ;  /* 0x0000000510107223 */ /* 0x000fe2000000000b */
[CC--:B----4-:R-:W-:Y:S01]  /*0760*/  FFMA R23, R6.reuse, R13.reuse, R23 ;  /* 0x0000000d06177223 */ /* 0x0d0fe20000000017 */
[C---:B------:R-:W-:Y:S01]  /*0770*/  FFMA R12, R7.reuse, R13, R12 ;  /* 0x0000000d070c7223 */ /* 0x040fe2000000000c */
[-C--:B------:R-:W-:Y:S01]  /*0780*/  FFMA R5, R6, R17.reuse, R4 ;  /* 0x0000001106057223 */ /* 0x080fe20000000004 */
[----:B------:R-:W-:Y:S01]  /*0790*/  FFMA R10, R7, R17, R16 ;  /* 0x00000011070a7223 */ /* 0x000fe20000000010 */
[CC--:B-----5:R-:W-:Y:S01]  /*07a0*/  FFMA R29, R8.reuse, R14.reuse, R23 ;  /* 0x0000000e081d7223 */ /* 0x0e0fe20000000017 */
[C---:B------:R-:W-:Y:S01]  /*07b0*/  FFMA R16, R9.reuse, R14, R12 ;  /* 0x0000000e09107223 */ /* 0x040fe2000000000c */
[-C--:B------:R-:W-:Y:S01]  /*07c0*/  FFMA R14, R8, R18.reuse, R5 ;  /* 0x00000012080e7223 */ /* 0x080fe20000000005 */
[----:B------:R-:W-:Y:S01]  /*07d0*/  LDS.64 R12, [R3+0x100] ;  /* 0x00010000030c7984 */ /* 0x000fe20000000a00 */
[----:B------:R-:W-:Y:S01]  /*07e0*/  FFMA R18, R9, R18, R10 ;  /* 0x0000001209127223 */ /* 0x000fe2000000000a */
[CC--:B0-----:R-:W-:Y:S01]  /*07f0*/  FFMA R29, R20.reuse, R15.reuse, R29 ;  /* 0x0000000f141d7223 */ /* 0x0c1fe2000000001d */
[C---:B------:R-:W-:Y:S01]  /*0800*/  FFMA R15, R21.reuse, R15, R16 ;  /* 0x0000000f150f7223 */ /* 0x040fe20000000010 */
[----:B------:R-:W0:Y:S01]  /*0810*/  LDS.128 R4, [R26+0x10] ;  /* 0x000010001a047984 */ /* 0x000e220000000c00 */
[-C--:B------:R-:W-:Y:S01]  /*0820*/  FFMA R14, R20, R19.reuse, R14 ;  /* 0x00000013140e7223 */ /* 0x080fe2000000000e */
[----:B------:R-:W-:-:S02]  /*0830*/  FFMA R19, R21, R19, R18 ;  /* 0x0000001315137223 */ /* 0x000fc40000000012 */
[----:B------:R-:W2:Y:S04]  /*0840*/  LDS.128 R8, [R26+0x50] ;  /* 0x000050001a087984 */ /* 0x000ea80000000c00 */
[----:B------:R-:W3:Y:S04]  /*0850*/  LDS.64 R16, [R3+0x180] ;  /* 0x0001800003107984 */ /* 0x000ee80000000a00 */
[----:B------:R-:W4:Y:S01]  /*0860*/  LDS.64 R22, [R3+0x1c0] ;  /* 0x0001c00003167984 */ /* 0x000f220000000a00 */
[----:B0-----:R-:W-:Y:S01]  /*0870*/  FFMA R29, R12, R4, R29 ;  /* 0x000000040c1d7223 */ /* 0x001fe2000000001d */
[-C--:B------:R-:W-:Y:S01]  /*0880*/  FFMA R4, R4, R13.reuse, R15 ;  /* 0x0000000d04047223 */ /* 0x080fe2000000000f */
[----:B--2---:R-:W-:Y:S01]  /*0890*/  FFMA R14, R12, R8, R14 ;  /* 0x000000080c0e7223 */ /* 0x004fe2000000000e */
[----:B------:R-:W-:Y:S01]  /*08a0*/  FFMA R8, R8, R13, R19 ;  /* 0x0000000d08087223 */ /* 0x000fe20000000013 */
[CC--:B------:R-:W-:Y:S01]  /*08b0*/  FFMA R19, R24.reuse, R5.reuse, R29 ;  /* 0x0000000518137223 */ /* 0x0c0fe2000000001d */
[C---:B------:R-:W-:Y:S01]  /*08c0*/  FFMA R20, R25.reuse, R5, R4 ;  /* 0x0000000519147223 */ /* 0x040fe20000000004 */
[-C--:B------:R-:W-:Y:S01]  /*08d0*/  FFMA R21, R24, R9.reuse, R14 ;  /* 0x0000000918157223 */ /* 0x080fe2000000000e */
[----:B------:R-:W-:Y:S01]  /*08e0*/  FFMA R8, R25, R9, R8 ;  /* 0x0000000919087223 */ /* 0x000fe20000000008 */
[CC--:B---3--:R-:W-:Y:S01]  /*08f0*/  FFMA R25, R16.reuse, R6.reuse, R19 ;  /* 0x0000000610197223 */ /* 0x0c8fe20000000013 */
[C---:B------:R-:W-:Y:S01]  /*0900*/  FFMA R20, R17.reuse, R6, R20 ;  /* 0x0000000611147223 */ /* 0x040fe20000000014 */
[----:B------:R-:W-:Y:S01]  /*0910*/  LDS.128 R12, [R26+0x20] ;  /* 0x000020001a0c7984 */ /* 0x000fe20000000c00 */
[-C--:B------:R-:W-:Y:S01]  /*0920*/  FFMA R6, R16, R10.reuse, R21 ;  /* 0x0000000a10067223 */ /* 0x080fe20000000015 */
[----:B------:R-:W-:Y:S01]  /*0930*/  FFMA R10, R17, R10, R8 ;  /* 0x0000000a110a7223 */ /* 0x000fe20000000008 */
[CC--:B----4-:R-:W-:Y:S01]  /*0940*/  FFMA R25, R22.reuse, R7.reuse, R25 ;  /* 0x0000000716197223 */ /* 0x0d0fe20000000019 */
[----:B------:R-:W0:Y:S01]  /*0950*/  LDS.64 R4, [R3+0x200] ;  /* 0x0002000003047984 */ /* 0x000e220000000a00 */
[C---:B------:R-:W-:Y:S01]  /*0960*/  FFMA R7, R23.reuse, R7, R20 ;  /* 0x0000000717077223 */ /* 0x040fe20000000014 */
[-C--:B------:R-:W-:Y:S01]  /*0970*/  FFMA R29, R22, R11.reuse, R6 ;  /* 0x0000000b161d7223 */ /* 0x080fe20000000006 */
[----:B------:R-:W-:Y:S01]  /*0980*/  FFMA R11, R23, R11, R10 ;  /* 0x0000000b170b7223 */ /* 0x000fe2000000000a */
[----:B------:R-:W2:Y:S04]  /*0990*/  LDS.128 R16, [R26+0x60] ;  /* 0x000060001a107984 */ /* 0x000ea80000000c00 */
[----:B------:R-:W3:Y:S04]  /*09a0*/  LDS.64 R8, [R3+0x240] ;  /* 0x0002400003087984 */ /* 0x000ee80000000a00 */
[----:B------:R-:W4:Y:S04]  /*09b0*/  LDS.64 R20, [R3+0x280] ;  /* 0x0002800003147984 */ /* 0x000f280000000a00 */
[----:B------:R-:W5:Y:S01]  /*09c0*/  LDS.64 R22, [R3+0x2c0] ;  /* 0x0002c00003167984 */ /* 0x000f620000000a00 */
[----:B0-----:R-:W-:Y:S01]  /*09d0*/  FFMA R25, R4, R12, R25 ;  /* 0x0000000c04197223 */ /* 0x001fe20000000019 */
[-C--:B------:R-:W-:Y:S01]  /*09e0*/  FFMA R12, R12, R5.reuse, R7 ;  /* 0x000000050c0c7223 */ /* 0x080fe20000000007 */
[----:B--2---:R-:W-:Y:S01]  /*09f0*/  FFMA R4, R4, R16, R29 ;  /* 0x0000001004047223 */ /* 0x004fe2000000001d */
[----:B------:R-:W-:Y:S01]  /*0a00*/  FFMA R16, R16, R5, R11 ;  /* 0x0000000510107223 */ /* 0x000fe2000000000b */
[CC--:B---3--:R-:W-:Y:S01]  /*0a10*/  FFMA R25, R8.reuse, R13.reuse, R25 ;  /* 0x0000000d08197223 */ /* 0x0c8fe20000000019 */
[C---:B------:R-:W-:Y:S01]  /*0a20*/  FFMA R12, R9.reuse, R13, R12 ;  /* 0x0000000d090c7223 */ /* 0x040fe2000000000c */
[-C--:B------:R-:W-:Y:S01]  /*0a30*/  FFMA R11, R8, R17.reuse, R4 ;  /* 0x00000011080b7223 */ /* 0x080fe20000000004 */
[----:B------:R-:W-:Y:S01]  /*0a40*/  FFMA R16, R9, R17, R16 ;  /* 0x0000001109107223 */ /* 0x000fe20000000010 */
[CC--:B----4-:R-:W-:Y:S01]  /*0a50*/  FFMA R29, R20.reuse, R14.reuse, R25 ;  /* 0x0000000e141d7223 */ /* 0x0d0fe20000000019 */
[C---:B------:R-:W-:Y:S01]  /*0a60*/  FFMA R14, R21.reuse, R14, R12 ;  /* 0x0000000e150e7223 */ /* 0x040fe2000000000c */
[----:B------:R-:W-:Y:S01]  /*0a70*/  LDS.128 R4, [R26+0x30] ;  /* 0x000030001a047984 */ /* 0x000fe20000000c00 */
[-C--:B------:R-:W-:Y:S01]  /*0a80*/  FFMA R25, R20, R18.reuse, R11 ;  /* 0x0000001214197223 */ /* 0x080fe2000000000b */
[----:B------:R-:W-:Y:S01]  /*0a90*/  FFMA R18, R21, R18, R16 ;  /* 0x0000001215127223 */ /* 0x000fe20000000010 */
[CC--:B-----5:R-:W-:Y:S01]  /*0aa0*/  FFMA R29, R22.reuse, R15.reuse, R29 ;  /* 0x0000000f161d7223 */ /* 0x0e0fe2000000001d */
[----:B------:R-:W0:Y:S01]  /*0ab0*/  LDS.64 R12, [R3+0x300] ;  /* 0x00030000030c7984 */ /* 0x000e220000000a00 */
[C---:B------:R-:W-:Y:S01]  /*0ac0*/  FFMA R24, R23.reuse, R15, R14 ;  /* 0x0000000f17187223 */ /* 0x040fe2000000000e */
[-C--:B------:R-:W-:Y:S01]  /*0ad0*/  FFMA R25, R22, R19.reuse, R25 ;  /* 0x0000001316197223 */ /* 0x080fe20000000019 */
[----:B------:R-:W-:Y:S01]  /*0ae0*/  FFMA R19, R23, R19, R18 ;  /* 0x0000001317137223 */ /* 0x000fe20000000012 */
[----:B------:R-:W2:Y:S01]  /*0af0*/  LDS.128 R8, [R26+0x70] ;  /* 0x000070001a087984 */ /* 0x000ea20000000c00 */
[----:B------:R-:W-:-:S03]  /*0b00*/  MOV R18, UR7 ;  /* 0x0000000700127c02 */ /* 0x000fc60008000f00 */
[----:B------:R-:W3:Y:S01]  /*0b10*/  LDS.64 R16, [R3+0x340] ;  /* 0x0003400003107984 */ /* 0x000ee20000000a00 */
[----:B------:R-:W-:-:S03]  /*0b20*/  ISETP.GT.AND.EX P0, PT, R18, RZ, PT, P0 ;  /* 0x000000ff1200720c */ /* 0x000fc60003f04300 */
[----:B------:R-:W4:Y:S04]  /*0b30*/  LDS.64 R20, [R3+0x380] ;  /* 0x0003800003147984 */ /* 0x000f280000000a00 */
[----:B------:R5:W1:Y:S01]  /*0b40*/  LDS.64 R14, [R3+0x3c0] ;  /* 0x0003c000030e7984 */ /* 0x000a620000000a00 */
[----:B0-----:R-:W-:Y:S01]  /*0b50*/  FFMA R29, R12, R4, R29 ;  /* 0x000000040c1d7223 */ /* 0x001fe2000000001d */
[-C--:B------:R-:W-:Y:S01]  /*0b60*/  FFMA R24, R4, R13.reuse, R24 ;  /* 0x0000000d04187223 */ /* 0x080fe20000000018 */
[----:B--2---:R-:W-:Y:S01]  /*0b70*/  FFMA R12, R12, R8, R25 ;  /* 0x000000080c0c7223 */ /* 0x004fe20000000019 */
[----:B------:R-:W-:Y:S01]  /*0b80*/  FFMA R8, R8, R13, R19 ;  /* 0x0000000d08087223 */ /* 0x000fe20000000013 */
[C---:B---3--:R-:W-:Y:S02]  /*0b90*/  FFMA R29, R16.reuse, R5, R29 ;  /* 0x00000005101d7223 */ /* 0x048fe4000000001d */
[----:B-----5:R-:W-:Y:S01]  /*0ba0*/  FFMA R3, R16, R9, R12 ;  /* 0x0000000910037223 */ /* 0x020fe2000000000c */
[C---:B------:R-:W-:Y:S01]  /*0bb0*/  FFMA R24, R17.reuse, R5, R24 ;  /* 0x0000000511187223 */ /* 0x040fe20000000018 */
[----:B------:R-:W-:Y:S01]  /*0bc0*/  FFMA R8, R17, R9, R8 ;  /* 0x0000000911087223 */ /* 0x000fe20000000008 */
[C---:B----4-:R-:W-:Y:S01]  /*0bd0*/  FFMA R29, R20.reuse, R6, R29 ;  /* 0x00000006141d7223 */ /* 0x050fe2000000001d */
[----:B------:R-:W-:Y:S01]  /*0be0*/  FFMA R20, R20, R10, R3 ;  /* 0x0000000a14147223 */ /* 0x000fe20000000003 */
[C---:B------:R-:W-:Y:S01]  /*0bf0*/  FFMA R24, R21.reuse, R6, R24 ;  /* 0x0000000615187223 */ /* 0x040fe20000000018 */
[----:B------:R-:W-:Y:S01]  /*0c00*/  FFMA R8, R21, R10, R8 ;  /* 0x0000000a15087223 */ /* 0x000fe20000000008 */
[C---:B-1----:R-:W-:Y:S01]  /*0c10*/  FFMA R23, R14.reuse, R7, R29 ;  /* 0x000000070e177223 */ /* 0x042fe2000000001d */
[----:B------:R-:W-:Y:S01]  /*0c20*/  FFMA R29, R14, R11, R20 ;  /* 0x0000000b0e1d7223 */ /* 0x000fe20000000014 */
[C---:B------:R-:W-:Y:S01]  /*0c30*/  FFMA R25, R15.reuse, R7, R24 ;  /* 0x000000070f197223 */ /* 0x040fe20000000018 */
[----:B------:R-:W-:Y:S01]  /*0c40*/  FFMA R11, R15, R11, R8 ;  /* 0x0000000b0f0b7223 */ /* 0x000fe20000000008 */
[----:B------:R-:W-:Y:S06]  /*0c50*/  BAR.SYNC.DEFER_BLOCKING 0x0 ;  /* 0x0000000000007b1d */ /* 0x000fec0000010000 */
[----:B------:R-:W-:Y:S05]  /*0c60*/  @P0 BRA `(.L_x_7) ;  /* 0xfffffff400480947 */ /* 0x000fea000383ffff */
.L_x_0:
[----:B------:R-:W0:Y:S01]  /*0c70*/  S2R R2, SR_TID.X ;  /* 0x0000000000027919 */ /* 0x000e220000002100 */
[----:B------:R-:W1:Y:S01]  /*0c80*/  LDCU.128 UR16, c[0x0][0x390] ;  /* 0x00007200ff1077ac */ /* 0x000e620008000c00 */
[----:B------:R-:W2:Y:S01]  /*0c90*/  S2R R9, SR_TID.Y ;  /* 0x0000000000097919 */ /* 0x000ea20000002200 */
[----:B0-----:R-:W-:Y:S02]  /*0ca0*/  LEA R2, R2, UR5, 0x1 ;  /* 0x0000000502027c11 */ /* 0x001fe4000f8e08ff */
[----:B--2---:R-:W-:Y:S02]  /*0cb0*/  LEA R9, R9, UR4, 0x1 ;  /* 0x0000000409097c11 */ /* 0x004fe4000f8e08ff */
[----:B------:R-:W-:Y:S02]  /*0cc0*/  IADD3 R0, PT, PT, R2, 0x1, RZ ;  /* 0x0000000102007810 */ /* 0x000fe40007ffe0ff */
[C---:B------:R-:W-:Y:S02]  /*0cd0*/  ISETP.GT.U32.AND P0, PT, R9.reuse, R2, PT ;  /* 0x000000020900720c */ /* 0x040fe40003f04070 */
[----:B------:R-:W-:-:S02]  /*0ce0*/  IADD3 R13, PT, PT, R9, 0x1, RZ ;  /* 0x00000001090d7810 */ /* 0x000fc40007ffe0ff */
[----:B------:R-:W-:Y:S02]  /*0cf0*/  ISETP.GT.U32.AND P1, PT, R9, R0, PT ;  /* 0x000000000900720c */ /* 0x000fe40003f24070 */
[----:B------:R-:W-:Y:S02]  /*0d00*/  ISETP.GT.AND.EX P0, PT, RZ, RZ, PT, P0 ;  /* 0x000000ffff00720c */ /* 0x000fe40003f04300 */
[-C--:B------:R-:W-:Y:S02]  /*0d10*/  ISETP.GT.U32.AND P2, PT, R13, R2.reuse, PT ;  /* 0x000000020d00720c */ /* 0x080fe40003f44070 */
[----:B------:R-:W-:Y:S02]  /*0d20*/  ISETP.GT.AND.EX P1, PT, RZ, RZ, PT, P1 ;  /* 0x000000ffff00720c */ /* 0x000fe40003f24310 */
[----:B------:R-:W-:Y:S02]  /*0d30*/  SEL R4, R9, R2, P0 ;  /* 0x0000000209047207 */ /* 0x000fe40000000000 */
[----:B------:R-:W-:-:S02]  /*0d40*/  ISETP.GT.AND.EX P0, PT, RZ, RZ, PT, P2 ;  /* 0x000000ffff00720c */ /* 0x000fc40003f04320 */
[----:B------:R-:W-:Y:S02]  /*0d50*/  SEL R3, R9, R0, P1 ;  /* 0x0000000009037207 */ /* 0x000fe40000800000 */
[----:B------:R-:W-:Y:S02]  /*0d60*/  SEL R6, R13, R2, P0 ;  /* 0x000000020d067207 */ /* 0x000fe40000000000 */
[----:B-1----:R-:W-:Y:S02]  /*0d70*/  ISETP.GE.U32.AND P0, PT, R3, UR18, PT ;  /* 0x0000001203007c0c */ /* 0x002fe4000bf06070 */
[----:B------:R-:W-:Y:S02]  /*0d80*/  MOV R3, RZ ;  /* 0x000000ff00037202 */ /* 0x000fe40000000f00 */
[----:B------:R-:W-:Y:S02]  /*0d90*/  ISETP.GE.U32.AND P2, PT, R4, UR18, PT ;  /* 0x0000001204007c0c */ /* 0x000fe4000bf46070 */
[----:B------:R-:W-:Y:S01]  /*0da0*/  ISETP.GT.U32.AND P3, PT, R13, R0, PT ;  /* 0x000000000d00720c */ /* 0x000fe20003f64070 */
[----:B------:R-:W-:Y:S01]  /*0db0*/  IMAD.WIDE.U32 R4, R9, UR18, R2 ;  /* 0x0000001209047c25 */ /* 0x000fe2000f8e0002 */
[----:B------:R-:W-:-:S02]  /*0dc0*/  ISETP.GE.AND.EX P2, PT, RZ, UR19, PT, P2 ;  /* 0x00000013ff007c0c */ /* 0x000fc4000bf46320 */
[----:B------:R-:W-:Y:S01]  /*0dd0*/  ISETP.GE.U32.AND P1, PT, R6, UR18, PT ;  /* 0x0000001206007c0c */ /* 0x000fe2000bf26070 */
[----:B------:R-:W-:Y:S01]  /*0de0*/  IMAD.WIDE.U32 R6, R13, UR18, R2 ;  /* 0x000000120d067c25 */ /* 0x000fe2000f8e0002 */
[----:B------:R-:W-:Y:S02]  /*0df0*/  ISETP.GT.AND.EX P3, PT, RZ, RZ, PT, P3 ;  /* 0x000000ffff00720c */ /* 0x000fe40003f64330 */
[C---:B------:R-:W-:Y:S01]  /*0e00*/  LEA R2, P4, R4.reuse, UR16, 0x2 ;  /* 0x0000001004027c11 */ /* 0x040fe2000f8810ff */
[----:B------:R-:W-:Y:S01]  /*0e10*/  IMAD R9, R9, UR19, R5 ;  /* 0x0000001309097c24 */ /* 0x000fe2000f8e0205 */
[C---:B------:R-:W-:Y:S01]  /*0e20*/  SEL R0, R13.reuse, R0, P3 ;  /* 0x000000000d007207 */ /* 0x040fe20001800000 */
[----:B------:R-:W-:Y:S01]  /*0e30*/  IMAD R13, R13, UR19, R7 ;  /* 0x000000130d0d7c24 */ /* 0x000fe2000f8e0207 */
[----:B------:R-:W-:Y:S02]  /*0e40*/  ISETP.GE.AND.EX P0, PT, RZ, UR19, PT, P0 ;  /* 0x00000013ff007c0c */ /* 0x000fe4000bf06300 */
[----:B------:R-:W-:-:S02]  /*0e50*/  LEA.HI.X R3, R4, UR17, R9, 0x2, P4 ;  /* 0x0000001104037c11 */ /* 0x000fc4000a0f1409 */
[----:B------:R-:W-:Y:S02]  /*0e60*/  ISETP.GE.U32.AND P3, PT, R0, UR18, PT ;  /* 0x0000001200007c0c */ /* 0x000fe4000bf66070 */
[----:B------:R-:W-:Y:S01]  /*0e70*/  ISETP.GE.AND.EX P1, PT, RZ, UR19, PT, P1 ;  /* 0x00000013ff007c0c */ /* 0x000fe2000bf26310 */
[----:B------:R0:W-:Y:S01]  /*0e80*/  @!P2 STG.E desc[UR10][R2.64], R23 ;  /* 0x000000170200a986 */ /* 0x0001e2000c10190a */
[----:B------:R-:W-:Y:S02]  /*0e90*/  ISETP.GE.AND.EX P2, PT, RZ, UR19, PT, P3 ;  /* 0x00000013ff007c0c */ /* 0x000fe4000bf46330 */
[----:B------:R-:W-:-:S03]  /*0ea0*/  LEA R4, P4, R6, UR16, 0x2 ;  /* 0x0000001006047c11 */ /* 0x000fc6000f8810ff */
[----:B------:R0:W-:Y:S01]  /*0eb0*/  @!P0 STG.E desc[UR10][R2.64+0x4], R25 ;  /* 0x0000041902008986 */ /* 0x0001e2000c10190a */
[----:B------:R-:W-:-:S05]  /*0ec0*/  LEA.HI.X R5, R6, UR17, R13, 0x2, P4 ;  /* 0x0000001106057c11 */ /* 0x000fca000a0f140d */
[----:B------:R0:W-:Y:S02]  /*0ed0*/  @!P1 STG.E desc[UR10][R4.64], R29 ;  /* 0x0000001d04009986 */ /* 0x0001e4000c10190a */
[----:B------:R-:W-:Y:S05]  /*0ee0*/  @P2 EXIT ;  /* 0x000000000000294d */ /* 0x000fea0003800000 */
[----:B------:R-:W-:Y:S01]  /*0ef0*/  STG.E desc[UR10][R4.64+0x4], R11 ;  /* 0x0000040b04007986 */ /* 0x000fe2000c10190a */
[----:B------:R-:W-:Y:S05]  /*0f00*/  EXIT ;  /* 0x000000000000794d */ /* 0x000fea0003800000 */
.L_x_8:
[----:B------:R-:W-:-:S00]  /*0f10*/  BRA `(.L_x_8) ;  /* 0xfffffffc00fc7947 */ /* 0x000fc0000383ffff */
[----:B------:R-:W-:-:S00]  /*0f20*/  NOP ;  /* 0x0000000000007918 */ /* 0x000fc00000000000 */
        /* <DEDUP_REMOVED lines=13> */
.L_x_30:


//--------------------- .text._Z9matmul_BtPKfS0_Pfl --------------------------
	.section	.text._Z9matmul_BtPKfS0_Pfl,"ax",@progbits
	.align	128
        .global         _Z9matmul_BtPKfS0_Pfl
        .type           _Z9matmul_BtPKfS0_Pfl,@function
        .size           _Z9matmul_BtPKfS0_Pfl,(.L_x_31 - _Z9matmul_BtPKfS0_Pfl)
        .other          _Z9matmul_BtPKfS0_Pfl,@"STO_CUDA_ENTRY STV_DEFAULT"
_Z9matmul_BtPKfS0_Pfl:
.text._Z9matmul_BtPKfS0_Pfl:
[----:B------:R-:W-:Y:S01]  /*0000*/  LDC R1, c[0x0][0x37c] ;  /* 0x0000df00ff017b82 */ /* 0x000fe20000000800 */
[----:B------:R-:W0:Y:S07]  /*0010*/  S2R R3, SR_TID.Y ;  /* 0x0000000000037919 */ /* 0x000e2e0000002200 */
[----:B------:R-:W0:Y:S01]  /*0020*/  LDC R6, c[0x0][0x364] ;  /* 0x0000d900ff067b82 */ /* 0x000e220000000800 */
[----:B------:R-:W1:Y:S01]  /*0030*/  LDCU.64 UR12, c[0x0][0x398] ;  /* 0x00007300ff0c77ac */ /* 0x000e620008000a00 */
[----:B------:R-:W2:Y:S06]  /*0040*/  S2R R0, SR_TID.X ;  /* 0x0000000000007919 */ /* 0x000eac0000002100 */
[----:B------:R-:W0:Y:S08]  /*0050*/  S2UR UR4, SR_CTAID.Y ;  /* 0x00000000000479c3 */ /* 0x000e300000002600 */
[----:B------:R-:W2:Y:S08]  /*0060*/  S2UR UR5, SR_CTAID.X ;  /* 0x00000000000579c3 */ /* 0x000eb00000002500 */
[----:B------:R-:W2:Y:S01]  /*0070*/  LDC R7, c[0x0][0x360] ;  /* 0x0000d800ff077b82 */ /* 0x000ea20000000800 */
[----:B0-----:R-:W-:-:S02]  /*0080*/  IMAD R6, R6, UR4, R3 ;  /* 0x0000000406067c24 */ /* 0x001fc4000f8e0203 */
[----:B--2---:R-:W-:-:S05]  /*0090*/  IMAD R7, R7, UR5, R0 ;  /* 0x0000000507077c24 */ /* 0x004fca000f8e0200 */
[----:B------:R-:W-:-:S04]  /*00a0*/  ISETP.GT.U32.AND P0, PT, R6, R7, PT ;  /* 0x000000070600720c */ /* 0x000fc80003f04070 */
[----:B------:R-:W-:-:S04]  /*00b0*/  ISETP.GT.AND.EX P0, PT, RZ, RZ, PT, P0 ;  /* 0x000000ffff00720c */ /* 0x000fc80003f04300 */
[----:B------:R-:W-:-:S04]  /*00c0*/  SEL R0, R6, R7, P0 ;  /* 0x0000000706007207 */ /* 0x000fc80000000000 */
[----:B-1----:R-:W-:-:S04]  /*00d0*/  ISETP.GE.U32.AND P0, PT, R0, UR12, PT ;  /* 0x0000000c00007c0c */ /* 0x002fc8000bf06070 */
[----:B------:R-:W-:-:S13]  /*00e0*/  ISETP.GE.AND.EX P0, PT, RZ, UR13, PT, P0 ;  /* 0x0000000dff007c0c */ /* 0x000fda000bf06300 */
[----:B------:R-:W-:Y:S05]  /*00f0*/  @P0 EXIT ;  /* 0x000000000000094d */ /* 0x000fea0003800000 */
[----:B------:R-:W-:Y:S02]  /*0100*/  UISETP.GE.U32.AND UP0, UPT, UR12, 0x8, UPT ;  /* 0x000000080c00788c */ /* 0x000fe4000bf06070 */
[----:B------:R-:W-:Y:S01]  /*0110*/  IMAD.WIDE.U32 R2, R6, UR12, RZ ;  /* 0x0000000c06027c25 */ /* 0x000fe2000f8e00ff */
[----:B------:R-:W-:Y:S02]  /*0120*/  ULOP3.LUT UR11, UR12, 0x7, URZ, 0xc0, !UPT ;  /* 0x000000070c0b7892 */ /* 0x000fe4000f8ec0ff */
[----:B------:R-:W-:Y:S01]  /*0130*/  UISETP.GE.U32.AND.EX UP0, UPT, UR13, URZ, UPT, UP0 ;  /* 0x000000ff0d00728c */ /* 0x000fe2000bf06100 */
[----:B------:R-:W-:Y:S01]  /*0140*/  IMAD.WIDE.U32 R4, R7, UR12, RZ ;  /* 0x0000000c07047c25 */ /* 0x000fe2000f8e00ff */
[----:B------:R-:W-:Y:S01]  /*0150*/  UMOV UR4, URZ ;  /* 0x000000ff00047c82 */ /* 0x000fe20008000000 */
[----:B------:R-:W-:Y:S01]  /*0160*/  UMOV UR5, URZ ;  /* 0x000000ff00057c82 */ /* 0x000fe20008000000 */
[----:B------:R-:W0:Y:S01]  /*0170*/  LDCU.64 UR8, c[0x0][0x358] ;  /* 0x00006b00ff0877ac */ /* 0x000e220008000a00 */
[----:B------:R-:W-:-:S02]  /*0180*/  IMAD.MOV.U32 R0, RZ, RZ, RZ ;  /* 0x000000ffff007224 */ /* 0x000fc400078e00ff */
[----:B------:R-:W-:Y:S02]  /*0190*/  IMAD R9, R6, UR13, R3 ;  /* 0x0000000d06097c24 */ /* 0x000fe4000f8e0203 */
[----:B------:R-:W-:Y:S01]  /*01a0*/  IMAD R11, R7, UR13, R5 ;  /* 0x0000000d070b7c24 */ /* 0x000fe2000f8e0205 */
[----:B------:R-:W-:Y:S06]  /*01b0*/  BRA.U !UP0, `(.L_x_9) ;  /* 0x0000000108bc7547 */ /* 0x000fec000b800000 */
[----:B------:R-:W1:Y:S01]  /*01c0*/  LDCU.128 UR16, c[0x0][0x380] ;  /* 0x00007000ff1077ac */ /* 0x000e620008000c00 */
[----:B------:R-:W-:Y:S01]  /*01d0*/  IMAD.MOV.U32 R0, RZ, RZ, RZ ;  /* 0x000000ffff007224 */ /* 0x000fe200078e00ff */
[----:B------:R-:W2:Y:S01]  /*01e0*/  LDCU UR5, c[0x0][0x39c] ;  /* 0x00007380ff0577ac */ /* 0x000ea20008000800 */
[----:B------:R-:W-:-:S07]  /*01f0*/  ULOP3.LUT UR4, UR12, 0xfffffff8, URZ, 0xc0, !UPT ;  /* 0xfffffff80c047892 */ /* 0x000fce000f8ec0ff */
[----:B------:R-:W-:Y:S01]  /*0200*/  UMOV UR6, UR4 ;  /* 0x0000000400067c82 */ /* 0x000fe20008000000 */
[----:B-1----:R-:W-:Y:S02]  /*0210*/  LEA R12, P0, R4, UR18, 0x2 ;  /* 0x00000012040c7c11 */ /* 0x002fe4000f8010ff */
[----:B------:R-:W-:Y:S02]  /*0220*/  LEA R14, P2, R2, UR16, 0x2 ;  /* 0x00000010020e7c11 */ /* 0x000fe4000f8410ff */
[----:B------:R-:W-:Y:S01]  /*0230*/  IADD3 R12, P1, PT, R12, 0x10, RZ ;  /* 0x000000100c0c7810 */ /* 0x000fe20007f3e0ff */
[----:B--2---:R-:W-:Y:S01]  /*0240*/  UMOV UR7, UR5 ;  /* 0x0000000500077c82 */ /* 0x004fe20008000000 */
[----:B------:R-:W-:Y:S02]  /*0250*/  IADD3 R14, P3, PT, R14, 0x10, RZ ;  /* 0x000000100e0e7810 */ /* 0x000fe40007f7e0ff */
[----:B------:R-:W-:Y:S02]  /*0260*/  LEA.HI.X R13, R4, UR19, R11, 0x2, P0 ;  /* 0x00000013040d7c11 */ /* 0x000fe400080f140b */
[----:B------:R-:W-:-:S03]  /*0270*/  LEA.HI.X R15, R2, UR17, R9, 0x2, P2 ;  /* 0x00000011020f7c11 */ /* 0x000fc600090f1409 */
[----:B------:R-:W-:Y:S02]  /*0280*/  IMAD.X R13, RZ, RZ, R13, P1 ;  /* 0x000000ffff0d7224 */ /* 0x000fe400008e060d */
[----:B------:R-:W-:-:S07]  /*0290*/  IMAD.X R15, RZ, RZ, R15, P3 ;  /* 0x000000ffff0f7224 */ /* 0x000fce00018e060f */
.L_x_10:
[----:B0-----:R-:W2:Y:S04]  /*02a0*/  LDG.E R27, desc[UR8][R14.64+-0x10] ;  /* 0xfffff0080e1b7981 */ /* 0x001ea8000c1e1900 */
[----:B------:R-:W2:Y:S04]  /*02b0*/  LDG.E R20, desc[UR8][R12.64+-0x10] ;  /* 0xfffff0080c147981 */ /* 0x000ea8000c1e1900 */
[----:B------:R-:W3:Y:S04]  /*02c0*/  LDG.E R29, desc[UR8][R14.64+-0xc] ;  /* 0xfffff4080e1d7981 */ /* 0x000ee8000c1e1900 */
[----:B------:R-:W3:Y:S04]  /*02d0*/  LDG.E R22, desc[UR8][R12.64+-0xc] ;  /* 0xfffff4080c167981 */ /* 0x000ee8000c1e1900 */
[----:B------:R-:W4:Y:S04]  /*02e0*/  LDG.E R18, desc[UR8][R14.64+-0x8] ;  /* 0xfffff8080e127981 */ /* 0x000f28000c1e1900 */
[----:B------:R-:W4:Y:S04]  /*02f0*/  LDG.E R25, desc[UR8][R12.64+-0x8] ;  /* 0xfffff8080c197981 */ /* 0x000f28000c1e1900 */
[----:B------:R-:W5:Y:S04]  /*0300*/  LDG.E R16, desc[UR8][R14.64+-0x4] ;  /* 0xfffffc080e107981 */ /* 0x000f68000c1e1900 */
[----:B------:R-:W5:Y:S04]  /*0310*/  LDG.E R23, desc[UR8][R12.64+-0x4] ;  /* 0xfffffc080c177981 */ /* 0x000f68000c1e1900 */
[----:B------:R-:W5:Y:S04]  /*0320*/  LDG.E R10, desc[UR8][R14.64] ;  /* 0x000000080e0a7981 */ /* 0x000f68000c1e1900 */
[----:B------:R-:W5:Y:S04]  /*0330*/  LDG.E R21, desc[UR8][R12.64] ;  /* 0x000000080c157981 */ /* 0x000f68000c1e1900 */
[----:B------:R-:W5:Y:S04]  /*0340*/  LDG.E R8, desc[UR8][R14.64+0x4] ;  /* 0x000004080e087981 */ /* 0x000f68000c1e1900 */
[----:B------:R-:W5:Y:S04]  /*0350*/  LDG.E R19, desc[UR8][R12.64+0x4] ;  /* 0x000004080c137981 */ /* 0x000f68000c1e1900 */
[----:B------:R-:W5:Y:S04]  /*0360*/  LDG.E R17, desc[UR8][R14.64+0x8] ;  /* 0x000008080e117981 */ /* 0x000f68000c1e1900 */
[----:B------:R-:W5:Y:S01]  /*0370*/  LDG.E R6, desc[UR8][R12.64+0x8] ;  /* 0x000008080c067981 */ /* 0x000f62000c1e1900 */
[----:B--2---:R-:W-:-:S03]  /*0380*/  FFMA R20, R27, R20, R0 ;  /* 0x000000141b147223 */ /* 0x004fc60000000000 */
[----:B------:R0:W2:Y:S04]  /*0390*/  LDG.E R0, desc[UR8][R14.64+0xc] ;  /* 0x00000c080e007981 */ /* 0x0000a8000c1e1900 */
[----:B------:R1:W2:Y:S01]  /*03a0*/  LDG.E R27, desc[UR8][R12.64+0xc] ;  /* 0x00000c080c1b7981 */ /* 0x0002a2000c1e1900 */
[----:B------:R-:W-:Y:S01]  /*03b0*/  UIADD3 UR6, UP0, UPT, UR6, -0x8, URZ ;  /* 0xfffffff806067890 */ /* 0x000fe2000ff1e0ff */
[----:B---3--:R-:W-:-:S03]  /*03c0*/  FFMA R29, R29, R22, R20 ;  /* 0x000000161d1d7223 */ /* 0x008fc60000000014 */
[----:B------:R-:W-:Y:S01]  /*03d0*/  UIADD3.X UR7, UPT, UPT, UR7, -0x1, URZ, UP0, !UPT ;  /* 0xffffffff07077890 */ /* 0x000fe200087fe4ff */
[----:B0-----:R-:W-:Y:S01]  /*03e0*/  IADD3 R14, P1, PT, R14, 0x20, RZ ;  /* 0x000000200e0e7810 */ /* 0x001fe20007f3e0ff */
[----:B------:R-:W-:Y:S01]  /*03f0*/  UISETP.NE.U32.AND UP0, UPT, UR6, URZ, UPT ;  /* 0x000000ff0600728c */ /* 0x000fe2000bf05070 */
[----:B----4-:R-:W-:-:S03]  /*0400*/  FFMA R25, R18, R25, R29 ;  /* 0x0000001912197223 */ /* 0x010fc6000000001d */
[----:B------:R-:W-:Y:S01]  /*0410*/  UISETP.NE.AND.EX UP0, UPT, UR7, URZ, UPT, UP0 ;  /* 0x000000ff0700728c */ /* 0x000fe2000bf05300 */
[----:B-1----:R-:W-:Y:S01]  /*0420*/  IADD3 R12, P0, PT, R12, 0x20, RZ ;  /* 0x000000200c0c7810 */ /* 0x002fe20007f1e0ff */
[----:B------:R-:W-:-:S04]  /*0430*/  IMAD.X R15, RZ, RZ, R15, P1 ;  /* 0x000000ffff0f7224 */ /* 0x000fc800008e060f */
[----:B------:R-:W-:Y:S02]  /*0440*/  IMAD.X R13, RZ, RZ, R13, P0 ;  /* 0x000000ffff0d7224 */ /* 0x000fe400000e060d */
[----:B-----5:R-:W-:-:S04]  /*0450*/  FFMA R23, R16, R23, R25 ;  /* 0x0000001710177223 */ /* 0x020fc80000000019 */
[----:B------:R-:W-:-:S04]  /*0460*/  FFMA R21, R10, R21, R23 ;  /* 0x000000150a157223 */ /* 0x000fc80000000017 */
[----:B------:R-:W-:-:S04]  /*0470*/  FFMA R8, R8, R19, R21 ;  /* 0x0000001308087223 */ /* 0x000fc80000000015 */
[----:B------:R-:W-:-:S04]  /*0480*/  FFMA R17, R17, R6, R8 ;  /* 0x0000000611117223 */ /* 0x000fc80000000008 */
[----:B--2---:R-:W-:Y:S01]  /*0490*/  FFMA R0, R0, R27, R17 ;  /* 0x0000001b00007223 */ /* 0x004fe20000000011 */
[----:B------:R-:W-:Y:S06]  /*04a0*/  BRA.U UP0, `(.L_x_10) ;  /* 0xfffffffd007c7547 */ /* 0x000fec000b83ffff */
.L_x_9:
[----:B------:R-:W-:-:S04]  /*04b0*/  UISETP.NE.U32.AND UP0, UPT, UR11, URZ, UPT ;  /* 0x000000ff0b00728c */ /* 0x000fc8000bf05070 */
[----:B------:R-:W-:-:S09]  /*04c0*/  UISETP.NE.AND.EX UP0, UPT, URZ, URZ, UPT, UP0 ;  /* 0x000000ffff00728c */ /* 0x000fd2000bf05300 */
[----:B------:R-:W-:Y:S05]  /*04d0*/  BRA.U !UP0, `(.L_x_11) ;  /* 0x0000000508987547 */ /* 0x000fea000b800000 */
[----:B------:R-:W-:Y:S02]  /*04e0*/  UISETP.GE.U32.AND UP1, UPT, UR11, 0x4, UPT ;  /* 0x000000040b00788c */ /* 0x000fe4000bf26070 */
[----:B------:R-:W-:Y:S02]  /*04f0*/  ULOP3.LUT UR10, UR12, 0x3, URZ, 0xc0, !UPT ;  /* 0x000000030c0a7892 */ /* 0x000fe4000f8ec0ff */
[----:B------:R-:W-:Y:S02]  /*0500*/  UISETP.GE.U32.AND.EX UP1, UPT, URZ, URZ, UPT, UP1 ;  /* 0x000000ffff00728c */ /* 0x000fe4000bf26110 */
[----:B------:R-:W-:-:S04]  /*0510*/  UISETP.NE.U32.AND UP0, UPT, UR10, URZ, UPT ;  /* 0x000000ff0a00728c */ /* 0x000fc8000bf05070 */
[----:B------:R-:W-:-:S03]  /*0520*/  UISETP.NE.AND.EX UP0, UPT, URZ, URZ, UPT, UP0 ;  /* 0x000000ffff00728c */ /* 0x000fc6000bf05300 */
[----:B------:R-:W-:Y:S08]  /*0530*/  BRA.U !UP1, `(.L_x_12) ;  /* 0x0000000109c87547 */ /* 0x000ff0000b800000 */
[----:B------:R-:W1:Y:S01]  /*0540*/  LDCU.128 UR16, c[0x0][0x380] ;  /* 0x00007000ff1077ac */ /* 0x000e620008000c00 */
[----:B------:R-:W-:Y:S02]  /*0550*/  IADD3 R12, P0, PT, R2, UR4, RZ ;  /* 0x00000004020c7c10 */ /* 0x000fe4000ff1e0ff */
[----:B------:R-:W-:Y:S01]  /*0560*/  IADD3 R10, P1, PT, R4, UR4, RZ ;  /* 0x00000004040a7c10 */ /* 0x000fe2000ff3e0ff */
[----:B------:R-:W-:Y:S01]  /*0570*/  UIADD3 UR7, UPT, UPT, UR4, 0x1, URZ ;  /* 0x0000000104077890 */ /* 0x000fe2000fffe0ff */
[----:B------:R-:W-:Y:S01]  /*0580*/  IADD3.X R17, PT, PT, R9, UR5, RZ, P0, !PT ;  /* 0x0000000509117c10 */ /* 0x000fe200087fe4ff */
[----:B------:R-:W-:Y:S01]  /*0590*/  UIADD3 UR6, UPT, UPT, UR4, 0x2, URZ ;  /* 0x0000000204067890 */ /* 0x000fe2000fffe0ff */
[----:B------:R-:W-:Y:S01]  /*05a0*/  IADD3.X R15, PT, PT, R11, UR5, RZ, P1, !PT ;  /* 0x000000050b0f7c10 */ /* 0x000fe20008ffe4ff */
[----:B------:R-:W-:Y:S02]  /*05b0*/  UIADD3 UR5, UPT, UPT, UR4, 0x3, URZ ;  /* 0x0000000304057890 */ /* 0x000fe4000fffe0ff */
[----:B------:R-:W-:-:S02]  /*05c0*/  IADD3 R8, P2, PT, R2, UR7, RZ ;  /* 0x0000000702087c10 */ /* 0x000fc4000ff5e0ff */
[----:B------:R-:W-:-:S03]  /*05d0*/  IADD3 R6, P3, PT, R4, UR7, RZ ;  /* 0x0000000704067c10 */ /* 0x000fc6000ff7e0ff */
[----:B------:R-:W-:Y:S01]  /*05e0*/  IMAD.X R13, RZ, RZ, R9, P2 ;  /* 0x000000ffff0d7224 */ /* 0x000fe200010e0609 */
[----:B-1----:R-:W-:Y:S02]  /*05f0*/  LEA R26, P0, R12, UR16, 0x2 ;  /* 0x000000100c1a7c11 */ /* 0x002fe4000f8010ff */
[----:B------:R-:W-:Y:S02]  /*0600*/  LEA R24, P1, R10, UR18, 0x2 ;  /* 0x000000120a187c11 */ /* 0x000fe4000f8210ff */
[----:B------:R-:W-:Y:S02]  /*0610*/  LEA R22, P2, R8, UR16, 0x2 ;  /* 0x0000001008167c11 */ /* 0x000fe4000f8410ff */
[----:B------:R-:W-:Y:S02]  /*0620*/  LEA.HI.X R27, R12, UR17, R17, 0x2, P0 ;  /* 0x000000110c1b7c11 */ /* 0x000fe400080f1411 */
[----:B------:R-:W-:Y:S02]  /*0630*/  LEA.HI.X R25, R10, UR19, R15, 0x2, P1 ;  /* 0x000000130a197c11 */ /* 0x000fe400088f140f */
[----:B------:R-:W-:Y:S01]  /*0640*/  LEA.HI.X R23, R8, UR17, R13, 0x2, P2 ;  /* 0x0000001108177c11 */ /* 0x000fe200090f140d */
[----:B------:R-:W-:Y:S01]  /*0650*/  IMAD.X R13, RZ, RZ, R11, P3 ;  /* 0x000000ffff0d7224 */ /* 0x000fe200018e060b */
[----:B------:R-:W-:Y:S01]  /*0660*/  IADD3 R12, P1, PT, R2, UR6, RZ ;  /* 0x00000006020c7c10 */ /* 0x000fe2000ff3e0ff */
[----:B0-----:R-:W2:Y:S01]  /*0670*/  LDG.E R27, desc[UR8][R26.64] ;  /* 0x000000081a1b7981 */ /* 0x001ea2000c1e1900 */
[----:B------:R-:W-:-:S02]  /*0680*/  LEA R18, P0, R6, UR18, 0x2 ;  /* 0x0000001206127c11 */ /* 0x000fc4000f8010ff */
[----:B------:R-:W-:Y:S01]  /*0690*/  IADD3 R10, P3, PT, R4, UR6, RZ ;  /* 0x00000006040a7c10 */ /* 0x000fe2000ff7e0ff */
[----:B------:R-:W-:Y:S01]  /*06a0*/  IMAD.X R15, RZ, RZ, R9, P1 ;  /* 0x000000ffff0f7224 */ /* 0x000fe200008e0609 */
[----:B------:R-:W-:Y:S01]  /*06b0*/  LEA.HI.X R19, R6, UR19, R13, 0x2, P0 ;  /* 0x0000001306137c11 */ /* 0x000fe200080f140d */
[----:B------:R-:W2:Y:S01]  /*06c0*/  LDG.E R24, desc[UR8][R24.64] ;  /* 0x0000000818187981 */ /* 0x000ea2000c1e1900 */
[----:B------:R-:W-:Y:S01]  /*06d0*/  LEA R20, P2, R12, UR16, 0x2 ;  /* 0x000000100c147c11 */ /* 0x000fe2000f8410ff */
[----:B------:R-:W-:Y:S01]  /*06e0*/  IMAD.X R13, RZ, RZ, R11, P3 ;  /* 0x000000ffff0d7224 */ /* 0x000fe200018e060b */
[----:B------:R-:W-:Y:S01]  /*06f0*/  IADD3 R6, P1, PT, R2, UR5, RZ ;  /* 0x0000000502067c10 */ /* 0x000fe2000ff3e0ff */
[----:B------:R-:W3:Y:S01]  /*0700*/  LDG.E R23, desc[UR8][R22.64] ;  /* 0x0000000816177981 */ /* 0x000ee2000c1e1900 */
[----:B------:R-:W-:Y:S02]  /*0710*/  LEA R14, P3, R10, UR18, 0x2 ;  /* 0x000000120a0e7c11 */ /* 0x000fe4000f8610ff */
[----:B------:R-:W-:Y:S01]  /*0720*/  IADD3 R8, P0, PT, R4, UR5, RZ ;  /* 0x0000000504087c10 */ /* 0x000fe2000ff1e0ff */
[----:B------:R-:W-:Y:S01]  /*0730*/  IMAD.X R17, RZ, RZ, R9, P1 ;  /* 0x000000ffff117224 */ /* 0x000fe200008e0609 */
[----:B------:R-:W-:Y:S01]  /*0740*/  LEA.HI.X R21, R12, UR17, R15, 0x2, P2 ;  /* 0x000000110c157c11 */ /* 0x000fe200090f140f */
[----:B------:R-:W3:Y:S01]  /*0750*/  LDG.E R18, desc[UR8][R18.64] ;  /* 0x0000000812127981 */ /* 0x000ee2000c1e1900 */
[----:B------:R-:W-:Y:S01]  /*0760*/  LEA.HI.X R15, R10, UR19, R13, 0x2, P3 ;  /* 0x000000130a0f7c11 */ /* 0x000fe200098f140d */
[----:B------:R-:W-:Y:S01]  /*0770*/  IMAD.X R13, RZ, RZ, R11, P0 ;  /* 0x000000ffff0d7224 */ /* 0x000fe200000e060b */
[----:B------:R-:W-:-:S02]  /*0780*/  LEA R16, P2, R6, UR16, 0x2 ;  /* 0x0000001006107c11 */ /* 0x000fc4000f8410ff */
[----:B------:R-:W-:Y:S01]  /*0790*/  LEA R12, P3, R8, UR18, 0x2 ;  /* 0x00000012080c7c11 */ /* 0x000fe2000f8610ff */
[----:B------:R-:W4:Y:S01]  /*07a0*/  LDG.E R21, desc[UR8][R20.64] ;  /* 0x0000000814157981 */ /* 0x000f22000c1e1900 */
[----:B------:R-:W-:Y:S02]  /*07b0*/  LEA.HI.X R17, R6, UR17, R17, 0x2, P2 ;  /* 0x0000001106117c11 */ /* 0x000fe400090f1411 */
[----:B------:R-:W-:Y:S01]  /*07c0*/  LEA.HI.X R13, R8, UR19, R13, 0x2, P3 ;  /* 0x00000013080d7c11 */ /* 0x000fe200098f140d */
[----:B------:R-:W4:Y:S04]  /*07d0*/  LDG.E R14, desc[UR8][R14.64] ;  /* 0x000000080e0e7981 */ /* 0x000f28000c1e1900 */
[----:B------:R-:W5:Y:S04]  /*07e0*/  LDG.E R17, desc[UR8][R16.64] ;  /* 0x0000000810117981 */ /* 0x000f68000c1e1900 */
[----:B------:R-:W5:Y:S01]  /*07f0*/  LDG.E R12, desc[UR8][R12.64] ;  /* 0x000000080c0c7981 */ /* 0x000f62000c1e1900 */
[----:B------:R-:W-:Y:S01]  /*0800*/  UIADD3 UR4, UPT, UPT, UR4, 0x4, URZ ;  /* 0x0000000404047890 */ /* 0x000fe2000fffe0ff */
[----:B------:R-:W-:Y:S01]  /*0810*/  UMOV UR5, URZ ;  /* 0x000000ff00057c82 */ /* 0x000fe20008000000 */
[----:B--2---:R-:W-:-:S04]  /*0820*/  FFMA R0, R27, R24, R0 ;  /* 0x000000181b007223 */ /* 0x004fc80000000000 */
[----:B---3--:R-:W-:-:S04]  /*0830*/  FFMA R0, R23, R18, R0 ;  /* 0x0000001217007223 */ /* 0x008fc80000000000 */
[----:B----4-:R-:W-:-:S04]  /*0840*/  FFMA R0, R21, R14, R0 ;  /* 0x0000000e15007223 */ /* 0x010fc80000000000 */
[----:B-----5:R-:W-:-:S07]  /*0850*/  FFMA R0, R17, R12, R0 ;  /* 0x0000000c11007223 */ /* 0x020fce0000000000 */
.L_x_12:
[----:B------:R-:W-:Y:S05]  /*0860*/  BRA.U !UP0, `(.L_x_11) ;  /* 0x0000000108b47547 */ /* 0x000fea000b800000 */
[----:B------:R-:W-:Y:S02]  /*0870*/  UISETP.NE.U32.AND UP1, UPT, UR10, 0x1, UPT ;  /* 0x000000010a00788c */ /* 0x000fe4000bf25070 */
[----:B------:R-:W-:Y:S02]  /*0880*/  ULOP3.LUT UR6, UR12, 0x1, URZ, 0xc0, !UPT ;  /* 0x000000010c067892 */ /* 0x000fe4000f8ec0ff */
[----:B------:R-:W-:Y:S02]  /*0890*/  UISETP.NE.AND.EX UP1, UPT, URZ, URZ, UPT, UP1 ;  /* 0x000000ffff00728c */ /* 0x000fe4000bf25310 */
[----:B------:R-:W-:-:S04]  /*08a0*/  UISETP.NE.U32.AND UP0, UPT, UR6, 0x1, UPT ;  /* 0x000000010600788c */ /* 0x000fc8000bf05070 */
[----:B------:R-:W-:-:S03]  /*08b0*/  UISETP.NE.U32.AND.EX UP0, UPT, URZ, URZ, UPT, UP0 ;  /* 0x000000ffff00728c */ /* 0x000fc6000bf05100 */
[----:B------:R-:W-:Y:S08]  /*08c0*/  BRA.U !UP1, `(.L_x_13) ;  /* 0x0000000109687547 */ /* 0x000ff0000b800000 */
[----:B------:R-:W1:Y:S01]  /*08d0*/  LDCU.128 UR16, c[0x0][0x380] ;  /* 0x00007000ff1077ac */ /* 0x000e620008000c00 */
[----:B------:R-:W-:Y:S02]  /*08e0*/  IADD3 R6, P0, PT, R2, UR4, RZ ;  /* 0x0000000402067c10 */ /* 0x000fe4000ff1e0ff */
[----:B------:R-:W-:Y:S01]  /*08f0*/  IADD3 R8, P2, PT, R4, UR4, RZ ;  /* 0x0000000404087c10 */ /* 0x000fe2000ff5e0ff */
[----:B------:R-:W-:Y:S01]  /*0900*/  UIADD3 UR6, UPT, UPT, UR4, 0x1, URZ ;  /* 0x0000000104067890 */ /* 0x000fe2000fffe0ff */
[----:B------:R-:W-:Y:S02]  /*0910*/  IADD3.X R13, PT, PT, R9, UR5, RZ, P0, !PT ;  /* 0x00000005090d7c10 */ /* 0x000fe400087fe4ff */
[----:B------:R-:W-:-:S03]  /*0920*/  IADD3.X R15, PT, PT, R11, UR5, RZ, P2, !PT ;  /* 0x000000050b0f7c10 */ /* 0x000fc600097fe4ff */
[----:B------:R-:W-:-:S05]  /*0930*/  IADD3 R10, P0, PT, R2, UR6, RZ ;  /* 0x00000006020a7c10 */ /* 0x000fca000ff1e0ff */
[----:B------:R-:W-:Y:S01]  /*0940*/  IMAD.X R17, RZ, RZ, R9, P0 ;  /* 0x000000ffff117224 */ /* 0x000fe200000e0609 */
[----:B-1----:R-:W-:Y:S02]  /*0950*/  LEA R12, P1, R6, UR16, 0x2 ;  /* 0x00000010060c7c11 */ /* 0x002fe4000f8210ff */
[----:B------:R-:W-:Y:S02]  /*0960*/  LEA R18, P2, R8, UR18, 0x2 ;  /* 0x0000001208127c11 */ /* 0x000fe4000f8410ff */
[----:B------:R-:W-:Y:S02]  /*0970*/  LEA.HI.X R13, R6, UR17, R13, 0x2, P1 ;  /* 0x00000011060d7c11 */ /* 0x000fe400088f140d */
[----:B------:R-:W-:Y:S02]  /*0980*/  IADD3 R6, P1, PT, R4, UR6, RZ ;  /* 0x0000000604067c10 */ /* 0x000fe4000ff3e0ff */
[----:B------:R-:W-:Y:S02]  /*0990*/  LEA R14, P3, R10, UR16, 0x2 ;  /* 0x000000100a0e7c11 */ /* 0x000fe4000f8610ff */
[----:B------:R-:W-:Y:S01]  /*09a0*/  LEA R16, P4, R6, UR18, 0x2 ;  /* 0x0000001206107c11 */ /* 0x000fe2000f8810ff */
[----:B------:R-:W-:Y:S01]  /*09b0*/  IMAD.X R21, RZ, RZ, R11, P1 ;  /* 0x000000ffff157224 */ /* 0x000fe200008e060b */
[----:B------:R-:W-:Y:S01]  /*09c0*/  LEA.HI.X R19, R8, UR19, R15, 0x2, P2 ;  /* 0x0000001308137c11 */ /* 0x000fe200090f140f */
[----:B0-----:R-:W2:Y:S01]  /*09d0*/  LDG.E R13, desc[UR8][R12.64] ;  /* 0x000000080c0d7981 */ /* 0x001ea2000c1e1900 */
[----:B------:R-:W-:-:S02]  /*09e0*/  LEA.HI.X R15, R10, UR17, R17, 0x2, P3 ;  /* 0x000000110a0f7c11 */ /* 0x000fc400098f1411 */
[----:B------:R-:W-:Y:S01]  /*09f0*/  LEA.HI.X R17, R6, UR19, R21, 0x2, P4 ;  /* 0x0000001306117c11 */ /* 0x000fe2000a0f1415 */
[----:B------:R-:W2:Y:S04]  /*0a00*/  LDG.E R18, desc[UR8][R18.64] ;  /* 0x0000000812127981 */ /* 0x000ea8000c1e1900 */
[----:B------:R-:W3:Y:S04]  /*0a10*/  LDG.E R15, desc[UR8][R14.64] ;  /* 0x000000080e0f7981 */ /* 0x000ee8000c1e1900 */
[----:B------:R-:W3:Y:S01]  /*0a20*/  LDG.E R16, desc[UR8][R16.64] ;  /* 0x0000000810107981 */ /* 0x000ee2000c1e1900 */
[----:B------:R-:W-:Y:S01]  /*0a30*/  UIADD3 UR4, UPT, UPT, UR4, 0x2, URZ ;  /* 0x0000000204047890 */ /* 0x000fe2000fffe0ff */
[----:B------:R-:W-:Y:S01]  /*0a40*/  UMOV UR5, URZ ;  /* 0x000000ff00057c82 */ /* 0x000fe20008000000 */
[----:B--2---:R-:W-:-:S04]  /*0a50*/  FFMA R0, R13, R18, R0 ;  /* 0x000000120d007223 */ /* 0x004fc80000000000 */
[----:B---3--:R-:W-:-:S07]  /*0a60*/  FFMA R0, R15, R16, R0 ;  /* 0x000000100f007223 */ /* 0x008fce0000000000 */
.L_x_13:
[----:B------:R-:W-:Y:S05]  /*0a70*/  BRA.U UP0, `(.L_x_11) ;  /* 0x0000000100307547 */ /* 0x000fea000b800000 */
[----:B------:R-:W1:Y:S01]  /*0a80*/  LDCU.128 UR16, c[0x0][0x380] ;  /* 0x00007000ff1077ac */ /* 0x000e620008000c00 */
[----:B------:R-:W-:Y:S02]  /*0a90*/  IADD3 R5, P2, PT, R4, UR4, RZ ;  /* 0x0000000404057c10 */ /* 0x000fe4000ff5e0ff */
[----:B------:R-:W-:Y:S02]  /*0aa0*/  IADD3 R8, P0, PT, R2, UR4, RZ ;  /* 0x0000000402087c10 */ /* 0x000fe4000ff1e0ff */
[----:B------:R-:W-:Y:S02]  /*0ab0*/  IADD3.X R6, PT, PT, R11, UR5, RZ, P2, !PT ;  /* 0x000000050b067c10 */ /* 0x000fe400097fe4ff */
[----:B------:R-:W-:Y:S02]  /*0ac0*/  IADD3.X R13, PT, PT, R9, UR5, RZ, P0, !PT ;  /* 0x00000005090d7c10 */ /* 0x000fe400087fe4ff */
[----:B-1----:R-:W-:Y:S02]  /*0ad0*/  LEA R10, P3, R5, UR18, 0x2 ;  /* 0x00000012050a7c11 */ /* 0x002fe4000f8610ff */
[----:B------:R-:W-:-:S02]  /*0ae0*/  LEA R4, P1, R8, UR16, 0x2 ;  /* 0x0000001008047c11 */ /* 0x000fc4000f8210ff */
[----:B------:R-:W-:Y:S02]  /*0af0*/  LEA.HI.X R11, R5, UR19, R6, 0x2, P3 ;  /* 0x00000013050b7c11 */ /* 0x000fe400098f1406 */
[----:B------:R-:W-:-:S03]  /*0b00*/  LEA.HI.X R5, R8, UR17, R13, 0x2, P1 ;  /* 0x0000001108057c11 */ /* 0x000fc600088f140d */
[----:B0-----:R-:W2:Y:S04]  /*0b10*/  LDG.E R10, desc[UR8][R10.64] ;  /* 0x000000080a0a7981 */ /* 0x001ea8000c1e1900 */
[----:B------:R-:W2:Y:S02]  /*0b20*/  LDG.E R5, desc[UR8][R4.64] ;  /* 0x0000000804057981 */ /* 0x000ea4000c1e1900 */
[----:B--2---:R-:W-:-:S07]  /*0b30*/  FFMA R0, R5, R10, R0 ;  /* 0x0000000a05007223 */ /* 0x004fce0000000000 */
.L_x_11:
[----:B------:R-:W1:Y:S01]  /*0b40*/  LDCU.64 UR4, c[0x0][0x390] ;  /* 0x00007200ff0477ac */ /* 0x000e620008000a00 */
[----:B------:R-:W-:-:S05]  /*0b50*/  IADD3 R3, P0, PT, R7, R2, RZ ;  /* 0x0000000207037210 */ /* 0x000fca0007f1e0ff */
[----:B------:R-:W-:Y:S01]  /*0b60*/  IMAD.X R4, RZ, RZ, R9, P0 ;  /* 0x000000ffff047224 */ /* 0x000fe200000e0609 */
[----:B-1----:R-:W-:-:S04]  /*0b70*/  LEA R2, P0, R3, UR4, 0x2 ;  /* 0x0000000403027c11 */ /* 0x002fc8000f8010ff */
[----:B------:R-:W-:-:S05]  /*0b80*/  LEA.HI.X R3, R3, UR5, R4, 0x2, P0 ;  /* 0x0000000503037c11 */ /* 0x000fca00080f1404 */
[----:B0-----:R-:W-:Y:S01]  /*0b90*/  STG.E desc[UR8][R2.64], R0 ;  /* 0x0000000002007986 */ /* 0x001fe2000c101908 */
[----:B------:R-:W-:Y:S05]  /*0ba0*/  EXIT ;  /* 0x000000000000794d */ /* 0x000fea0003800000 */
.L_x_14:
        /* <DEDUP_REMOVED lines=13> */
.L_x_31:


//--------------------- .text._Z12matmul_tiledPKfS0_Pfl --------------------------
	.section	.text._Z12matmul_tiledPKfS0_Pfl,"ax",@progbits
	.align	128
        .global         _Z12matmul_tiledPKfS0_Pfl
        .type           _Z12matmul_tiledPKfS0_Pfl,@function
        .size           _Z12matmul_tiledPKfS0_Pfl,(.L_x_32 - _Z12matmul_tiledPKfS0_Pfl)
        .other          _Z12matmul_tiledPKfS0_Pfl,@"STO_CUDA_ENTRY STV_DEFAULT"
_Z12matmul_tiledPKfS0_Pfl:
.text._Z12matmul_tiledPKfS0_Pfl:
[----:B------:R-:W-:Y:S01]  /*0000*/  LDC R1, c[0x0][0x37c] ;  /* 0x0000df00ff017b82 */ /* 0x000fe20000000800 */
[----:B------:R-:W0:Y:S01]  /*0010*/  S2R R0, SR_CTAID.Y ;  /* 0x0000000000007919 */ /* 0x000e220000002600 */
[----:B------:R-:W1:Y:S01]  /*0020*/  LDCU.64 UR8, c[0x0][0x398] ;  /* 0x00007300ff0877ac */ /* 0x000e620008000a00 */
[----:B------:R-:W-:Y:S01]  /*0030*/  IMAD.MOV.U32 R23, RZ, RZ, RZ ;  /* 0x000000ffff177224 */ /* 0x000fe200078e00ff */
[----:B------:R-:W0:Y:S01]  /*0040*/  S2R R18, SR_TID.Y ;  /* 0x0000000000127919 */ /* 0x000e220000002200 */
[----:B------:R-:W2:Y:S01]  /*0050*/  LDCU.64 UR12, c[0x0][0x358] ;  /* 0x00006b00ff0c77ac */ /* 0x000ea20008000a00 */
[----:B------:R-:W3:Y:S01]  /*0060*/  S2R R2, SR_CTAID.X ;  /* 0x0000000000027919 */ /* 0x000ee20000002500 */
[----:B------:R-:W3:Y:S01]  /*0070*/  S2R R16, SR_TID.X ;  /* 0x0000000000107919 */ /* 0x000ee20000002100 */
[----:B-1----:R-:W-:-:S04]  /*0080*/  UISETP.GE.U32.AND UP0, UPT, UR8, 0x1, UPT ;  /* 0x000000010800788c */ /* 0x002fc8000bf06070 */
[----:B------:R-:W-:Y:S01]  /*0090*/  UISETP.GE.AND.EX UP0, UPT, UR9, URZ, UPT, UP0 ;  /* 0x000000ff0900728c */ /* 0x000fe2000bf06300 */
[----:B0-----:R-:W-:Y:S02]  /*00a0*/  LEA R0, R0, R18, 0x4 ;  /* 0x0000001200007211 */ /* 0x001fe400078e20ff */
[----:B---3--:R-:W-:-:S04]  /*00b0*/  LEA R2, R2, R16, 0x4 ;  /* 0x0000001002027211 */ /* 0x008fc800078e20ff */
[----:B------:R-:W-:-:S04]  /*00c0*/  ISETP.GT.U32.AND P0, PT, R0, R2, PT ;  /* 0x000000020000720c */ /* 0x000fc80003f04070 */
[----:B------:R-:W-:-:S04]  /*00d0*/  ISETP.GT.AND.EX P0, PT, RZ, RZ, PT, P0 ;  /* 0x000000ffff00720c */ /* 0x000fc80003f04300 */
[----:B------:R-:W-:Y:S01]  /*00e0*/  SEL R3, R0, R2, P0 ;  /* 0x0000000200037207 */ /* 0x000fe20000000000 */
[----:B--2---:R-:W-:Y:S08]  /*00f0*/  BRA.U !UP0, `(.L_x_15) ;  /* 0x0000000508787547 */ /* 0x004ff0000b800000 */
[----:B------:R-:W0:Y:S01]  /*0100*/  S2UR UR5, SR_CgaCtaId ;  /* 0x00000000000579c3 */ /* 0x000e220000008800 */
[----:B------:R-:W-:Y:S01]  /*0110*/  UIADD3 UR7, UP0, UPT, UR8, 0xf, URZ ;  /* 0x0000000f08077890 */ /* 0x000fe2000ff1e0ff */
[----:B------:R-:W-:Y:S01]  /*0120*/  HFMA2 R23, -RZ, RZ, 0, 0 ;  /* 0x00000000ff177431 */ /* 0x000fe200000001ff */
[----:B------:R-:W-:Y:S01]  /*0130*/  UMOV UR4, 0x400 ;  /* 0x0000040000047882 */ /* 0x000fe20000000000 */
[----:B------:R-:W1:Y:S01]  /*0140*/  LDCU.64 UR10, c[0x0][0x398] ;  /* 0x00007300ff0a77ac */ /* 0x000e620008000a00 */
[----:B------:R-:W-:-:S04]  /*0150*/  UIADD3.X UR8, UPT, UPT, URZ, UR9, URZ, UP0, !UPT ;  /* 0x00000009ff087290 */ /* 0x000fc800087fe4ff */
[----:B------:R-:W-:-:S04]  /*0160*/  USHF.R.S32.HI UR6, URZ, 0x1f, UR8 ;  /* 0x0000001fff067899 */ /* 0x000fc80008011408 */
[----:B------:R-:W-:-:S04]  /*0170*/  ULEA.HI UR6, UP0, UR6, UR7, URZ, 0x4 ;  /* 0x0000000706067291 */ /* 0x000fc8000f8120ff */
[----:B------:R-:W-:Y:S02]  /*0180*/  UIADD3.X UR7, UPT, UPT, URZ, UR8, URZ, UP0, !UPT ;  /* 0x00000008ff077290 */ /* 0x000fe400087fe4ff */
[----:B0-----:R-:W-:Y:S02]  /*0190*/  ULEA UR9, UR5, UR4, 0x18 ;  /* 0x0000000405097291 */ /* 0x001fe4000f8ec0ff */
[----:B------:R-:W-:Y:S02]  /*01a0*/  UIADD3 UR4, UPT, UPT, UR4, 0x400, URZ ;  /* 0x0000040004047890 */ /* 0x000fe4000fffe0ff */
[----:B------:R-:W-:Y:S02]  /*01b0*/  USHF.R.S64 UR6, UR6, 0x4, UR7 ;  /* 0x0000000406067899 */ /* 0x000fe40008001007 */
[----:B------:R-:W-:Y:S01]  /*01c0*/  ULEA UR4, UR5, UR4, 0x18 ;  /* 0x0000000405047291 */ /* 0x000fe2000f8ec0ff */
[----:B------:R-:W-:Y:S01]  /*01d0*/  LEA R19, R18, UR9, 0x6 ;  /* 0x0000000912137c11 */ /* 0x000fe2000f8e30ff */
[----:B------:R-:W-:Y:S01]  /*01e0*/  USHF.R.S32.HI UR7, URZ, 0x4, UR7 ;  /* 0x00000004ff077899 */ /* 0x000fe20008011407 */
[----:B------:R-:W-:-:S03]  /*01f0*/  UMOV UR5, URZ ;  /* 0x000000ff00057c82 */ /* 0x000fc60008000000 */
[C---:B------:R-:W-:Y:S01]  /*0200*/  LEA R21, R16.reuse, UR4, 0x2 ;  /* 0x0000000410157c11 */ /* 0x040fe2000f8e10ff */
[----:B------:R-:W-:Y:S01]  /*0210*/  IMAD R20, R16, 0x4, R19 ;  /* 0x0000000410147824 */ /* 0x000fe200078e0213 */
[----:B------:R-:W-:Y:S02]  /*0220*/  UMOV UR4, URZ ;  /* 0x000000ff00047c82 */ /* 0x000fe40008000000 */
[----:B-1----:R-:W-:-:S07]  /*0230*/  LEA R17, R18, R21, 0x6 ;  /* 0x0000001512117211 */ /* 0x002fce00078e30ff */
.L_x_16:
[----:B------:R-:W-:Y:S01]  /*0240*/  UMOV UR8, UR10 ;  /* 0x0000000a00087c82 */ /* 0x000fe20008000000 */
[----:B------:R-:W-:Y:S01]  /*0250*/  UMOV UR9, UR11 ;  /* 0x0000000b00097c82 */ /* 0x000fe20008000000 */
[----:B------:R-:W-:Y:S02]  /*0260*/  ISETP.GE.U32.AND P2, PT, R16, UR8, PT ;  /* 0x0000000810007c0c */ /* 0x000fe4000bf46070 */
[----:B------:R-:W-:Y:S02]  /*0270*/  ISETP.GE.U32.AND P3, PT, R18, UR8, PT ;  /* 0x0000000812007c0c */ /* 0x000fe4000bf66070 */
[----:B------:R-:W-:Y:S02]  /*0280*/  ISETP.GE.U32.AND P0, PT, R0, UR8, PT ;  /* 0x0000000800007c0c */ /* 0x000fe4000bf06070 */
[----:B------:R-:W-:Y:S02]  /*0290*/  ISETP.GE.AND.EX P2, PT, RZ, UR9, PT, P2 ;  /* 0x00000009ff007c0c */ /* 0x000fe4000bf46320 */
[----:B------:R-:W-:-:S02]  /*02a0*/  ISETP.GE.U32.AND P1, PT, R2, UR8, PT ;  /* 0x0000000802007c0c */ /* 0x000fc4000bf26070 */
[----:B------:R-:W-:Y:S02]  /*02b0*/  ISETP.GE.AND.EX P3, PT, RZ, UR9, PT, P3 ;  /* 0x00000009ff007c0c */ /* 0x000fe4000bf66330 */
[----:B------:R-:W-:Y:S02]  /*02c0*/  ISETP.GE.U32.OR.EX P0, PT, RZ, UR9, P2, P0 ;  /* 0x00000009ff007c0c */ /* 0x000fe40009706500 */
[----:B------:R-:W-:-:S11]  /*02d0*/  ISETP.GE.U32.OR.EX P1, PT, RZ, UR9, P3, P1 ;  /* 0x00000009ff007c0c */ /* 0x000fd60009f26510 */
[----:B------:R-:W0:Y:S01]  /*02e0*/  @!P0 LDC.64 R4, c[0x0][0x380] ;  /* 0x0000e000ff048b82 */ /* 0x000e220000000a00 */
[----:B------:R-:W-:Y:S01]  /*02f0*/  @!P0 MOV R11, RZ ;  /* 0x000000ff000b8202 */ /* 0x000fe20000000f00 */
[----:B------:R-:W-:Y:S01]  /*0300*/  @!P0 IMAD.MOV.U32 R10, RZ, RZ, R16 ;  /* 0x000000ffff0a8224 */ /* 0x000fe200078e0010 */
[----:B------:R-:W-:Y:S01]  /*0310*/  @!P1 MOV R9, RZ ;  /* 0x000000ff00099202 */ /* 0x000fe20000000f00 */
[----:B------:R-:W-:Y:S02]  /*0320*/  @!P1 IMAD.MOV.U32 R8, RZ, RZ, R2 ;  /* 0x000000ffff089224 */ /* 0x000fe400078e0002 */
[----:B------:R-:W-:Y:S02]  /*0330*/  @!P0 IMAD.WIDE.U32 R12, R0, UR8, R10 ;  /* 0x00000008000c8c25 */ /* 0x000fe4000f8e000a */
[----:B------:R-:W1:Y:S02]  /*0340*/  @!P1 LDC.64 R6, c[0x0][0x388] ;  /* 0x0000e200ff069b82 */ /* 0x000e640000000a00 */
[----:B------:R-:W-:-:S04]  /*0350*/  @!P1 IMAD.WIDE.U32 R8, R18, UR8, R8 ;  /* 0x0000000812089c25 */ /* 0x000fc8000f8e0008 */
[----:B------:R-:W-:Y:S02]  /*0360*/  @!P0 IMAD R11, R0, UR9, R13 ;  /* 0x00000009000b8c24 */ /* 0x000fe4000f8e020d */
[----:B------:R-:W-:Y:S01]  /*0370*/  @!P1 IMAD R9, R18, UR9, R9 ;  /* 0x0000000912099c24 */ /* 0x000fe2000f8e0209 */
[----:B0-----:R-:W-:-:S04]  /*0380*/  @!P0 LEA R4, P2, R12, R4, 0x2 ;  /* 0x000000040c048211 */ /* 0x001fc800078410ff */
[----:B------:R-:W-:Y:S02]  /*0390*/  @!P0 LEA.HI.X R5, R12, R5, R11, 0x2, P2 ;  /* 0x000000050c058211 */ /* 0x000fe400010f140b */
[----:B-1----:R-:W-:-:S04]  /*03a0*/  @!P1 LEA R10, P3, R8, R6, 0x2 ;  /* 0x00000006080a9211 */ /* 0x002fc800078610ff */
[----:B------:R-:W-:Y:S02]  /*03b0*/  @!P1 LEA.HI.X R11, R8, R7, R9, 0x2, P3 ;  /* 0x00000007080b9211 */ /* 0x000fe400018f1409 */
[----:B------:R-:W-:-:S06]  /*03c0*/  CS2R R8, SRZ ;  /* 0x0000000000087805 */ /* 0x000fcc000001ff00 */
[----:B------:R-:W2:Y:S04]  /*03d0*/  @!P0 LDG.E R9, desc[UR12][R4.64] ;  /* 0x0000000c04098981 */ /* 0x000ea8000c1e1900 */
[----:B------:R-:W3:Y:S01]  /*03e0*/  @!P1 LDG.E R8, desc[UR12][R10.64] ;  /* 0x0000000c0a089981 */ /* 0x000ee2000c1e1900 */
[----:B------:R-:W-:Y:S01]  /*03f0*/  UIADD3 UR4, UP0, UPT, UR4, 0x1, URZ ;  /* 0x0000000104047890 */ /* 0x000fe2000ff1e0ff */
[----:B------:R-:W-:Y:S01]  /*0400*/  VIADD R16, R16, 0x10 ;  /* 0x0000001010107836 */ /* 0x000fe20000000000 */
[----:B------:R-:W-:Y:S02]  /*0410*/  IADD3 R18, PT, PT, R18, 0x10, RZ ;  /* 0x0000001012127810 */ /* 0x000fe40007ffe0ff */
[----:B------:R-:W-:Y:S02]  /*0420*/  UIADD3.X UR5, UPT, UPT, URZ, UR5, URZ, UP0, !UPT ;  /* 0x00000005ff057290 */ /* 0x000fe400087fe4ff */
[----:B------:R-:W-:-:S04]  /*0430*/  UISETP.GT.U32.AND UP0, UPT, UR6, UR4, UPT ;  /* 0x000000040600728c */ /* 0x000fc8000bf04070 */
[----:B------:R-:W-:Y:S01]  /*0440*/  UISETP.GT.AND.EX UP0, UPT, UR7, UR5, UPT, UP0 ;  /* 0x000000050700728c */ /* 0x000fe2000bf04300 */
[----:B--2---:R-:W-:Y:S04]  /*0450*/  STS [R20], R9 ;  /* 0x0000000914007388 */ /* 0x004fe80000000800 */
[----:B---3--:R-:W-:Y:S01]  /*0460*/  STS [R17], R8 ;  /* 0x0000000811007388 */ /* 0x008fe20000000800 */
[----:B------:R-:W-:Y:S06]  /*0470*/  BAR.SYNC.DEFER_BLOCKING 0x0 ;  /* 0x0000000000007b1d */ /* 0x000fec0000010000 */
[----:B------:R-:W-:Y:S04]  /*0480*/  LDS R28, [R21] ;  /* 0x00000000151c7984 */ /* 0x000fe80000000800 */
[----:B------:R-:W0:Y:S04]  /*0490*/  LDS.128 R12, [R19] ;  /* 0x00000000130c7984 */ /* 0x000e280000000c00 */
[----:B------:R-:W1:Y:S04]  /*04a0*/  LDS R29, [R21+0x40] ;  /* 0x00004000151d7984 */ /* 0x000e680000000800 */
[----:B------:R-:W2:Y:S04]  /*04b0*/  LDS R10, [R21+0x80] ;  /* 0x00008000150a7984 */ /* 0x000ea80000000800 */
[----:B------:R-:W3:Y:S04]  /*04c0*/  LDS R26, [R21+0xc0] ;  /* 0x0000c000151a7984 */ /* 0x000ee80000000800 */
[----:B------:R-:W-:Y:S04]  /*04d0*/  LDS R27, [R21+0x100] ;  /* 0x00010000151b7984 */ /* 0x000fe80000000800 */
[----:B------:R-:W4:Y:S04]  /*04e0*/  LDS.128 R4, [R19+0x10] ;  /* 0x0000100013047984 */ /* 0x000f280000000c00 */
[----:B------:R-:W5:Y:S04]  /*04f0*/  LDS R24, [R21+0x140] ;  /* 0x0001400015187984 */ /* 0x000f680000000800 */
[----:B------:R-:W5:Y:S04]  /*0500*/  LDS R25, [R21+0x180] ;  /* 0x0001800015197984 */ /* 0x000f680000000800 */
[----:B------:R-:W5:Y:S01]  /*0510*/  LDS R22, [R21+0x1c0] ;  /* 0x0001c00015167984 */ /* 0x000f620000000800 */
[----:B0-----:R-:W-:-:S03]  /*0520*/  FFMA R12, R12, R28, R23 ;  /* 0x0000001c0c0c7223 */ /* 0x001fc60000000017 */
[----:B------:R-:W-:Y:S01]  /*0530*/  LDS R23, [R21+0x200] ;  /* 0x0002000015177984 */ /* 0x000fe20000000800 */
[----:B-1----:R-:W-:-:S04]  /*0540*/  FFMA R13, R29, R13, R12 ;  /* 0x0000000d1d0d7223 */ /* 0x002fc8000000000c */
[----:B--2---:R-:W-:Y:S02]  /*0550*/  FFMA R13, R10, R14, R13 ;  /* 0x0000000e0a0d7223 */ /* 0x004fe4000000000d */
[----:B------:R-:W0:Y:S02]  /*0560*/  LDS.128 R8, [R19+0x20] ;  /* 0x0000200013087984 */ /* 0x000e240000000c00 */
[----:B---3--:R-:W-:Y:S02]  /*0570*/  FFMA R13, R26, R15, R13 ;  /* 0x0000000f1a0d7223 */ /* 0x008fe4000000000d */
[----:B------:R-:W1:Y:S02]  /*0580*/  LDS R26, [R21+0x240] ;  /* 0x00024000151a7984 */ /* 0x000e640000000800 */
[----:B----4-:R-:W-:Y:S02]  /*0590*/  FFMA R13, R4, R27, R13 ;  /* 0x0000001b040d7223 */ /* 0x010fe4000000000d */
[----:B------:R-:W2:Y:S02]  /*05a0*/  LDS R27, [R21+0x280] ;  /* 0x00028000151b7984 */ /* 0x000ea40000000800 */
[----:B-----5:R-:W-:-:S02]  /*05b0*/  FFMA R24, R24, R5, R13 ;  /* 0x0000000518187223 */ /* 0x020fc4000000000d */
[----:B------:R-:W3:Y:S02]  /*05c0*/  LDS R4, [R21+0x2c0] ;  /* 0x0002c00015047984 */ /* 0x000ee40000000800 */
[----:B------:R-:W-:Y:S02]  /*05d0*/  FFMA R25, R25, R6, R24 ;  /* 0x0000000619197223 */ /* 0x000fe40000000018 */
[----:B------:R-:W-:Y:S02]  /*05e0*/  LDS R5, [R21+0x300] ;  /* 0x0003000015057984 */ /* 0x000fe40000000800 */
[----:B------:R-:W-:Y:S02]  /*05f0*/  FFMA R25, R22, R7, R25 ;  /* 0x0000000716197223 */ /* 0x000fe40000000019 */
[----:B------:R-:W4:Y:S04]  /*0600*/  LDS.128 R12, [R19+0x30] ;  /* 0x00003000130c7984 */ /* 0x000f280000000c00 */
[----:B------:R-:W5:Y:S04]  /*0610*/  LDS R22, [R21+0x340] ;  /* 0x0003400015167984 */ /* 0x000f680000000800 */
[----:B------:R-:W5:Y:S04]  /*0620*/  LDS R7, [R21+0x380] ;  /* 0x0003800015077984 */ /* 0x000f680000000800 */
[----:B------:R-:W5:Y:S01]  /*0630*/  LDS R6, [R21+0x3c0] ;  /* 0x0003c00015067984 */ /* 0x000f620000000800 */
[----:B0-----:R-:W-:-:S04]  /*0640*/  FFMA R23, R8, R23, R25 ;  /* 0x0000001708177223 */ /* 0x001fc80000000019 */
[----:B-1----:R-:W-:-:S04]  /*0650*/  FFMA R26, R26, R9, R23 ;  /* 0x000000091a1a7223 */ /* 0x002fc80000000017 */
[----:B--2---:R-:W-:-:S04]  /*0660*/  FFMA R27, R27, R10, R26 ;  /* 0x0000000a1b1b7223 */ /* 0x004fc8000000001a */
[----:B---3--:R-:W-:-:S04]  /*0670*/  FFMA R11, R4, R11, R27 ;  /* 0x0000000b040b7223 */ /* 0x008fc8000000001b */
[----:B----4-:R-:W-:-:S04]  /*0680*/  FFMA R5, R12, R5, R11 ;  /* 0x000000050c057223 */ /* 0x010fc8000000000b */
[----:B-----5:R-:W-:-:S04]  /*0690*/  FFMA R22, R22, R13, R5 ;  /* 0x0000000d16167223 */ /* 0x020fc80000000005 */
[----:B------:R-:W-:-:S04]  /*06a0*/  FFMA R7, R7, R14, R22 ;  /* 0x0000000e07077223 */ /* 0x000fc80000000016 */
[----:B------:R-:W-:Y:S01]  /*06b0*/  FFMA R23, R6, R15, R7 ;  /* 0x0000000f06177223 */ /* 0x000fe20000000007 */
[----:B------:R-:W-:Y:S06]  /*06c0*/  BAR.SYNC.DEFER_BLOCKING 0x0 ;  /* 0x0000000000007b1d */ /* 0x000fec0000010000 */
[----:B------:R-:W-:Y:S05]  /*06d0*/  BRA.U UP0, `(.L_x_16) ;  /* 0xfffffff900d87547 */ /* 0x000fea000b83ffff */
.L_x_15:
[----:B------:R-:W-:-:S04]  /*06e0*/  ISETP.GE.U32.AND P0, PT, R3, UR8, PT ;  /* 0x0000000803007c0c */ /* 0x000fc8000bf06070 */
[----:B------:R-:W-:-:S13]  /*06f0*/  ISETP.GE.AND.EX P0, PT, RZ, UR9, PT, P0 ;  /* 0x00000009ff007c0c */ /* 0x000fda000bf06300 */
[----:B------:R-:W-:Y:S05]  /*0700*/  @P0 EXIT ;  /* 0x000000000000094d */ /* 0x000fea0003800000 */
[----:B------:R-:W0:Y:S01]  /*0710*/  LDCU.64 UR4, c[0x0][0x390] ;  /* 0x00007200ff0477ac */ /* 0x000e220008000a00 */
[----:B------:R-:W-:Y:S02]  /*0720*/  IMAD.MOV.U32 R3, RZ, RZ, RZ ;  /* 0x000000ffff037224 */ /* 0x000fe400078e00ff */
[----:B------:R-:W-:-:S04]  /*0730*/  IMAD.WIDE.U32 R2, R0, UR8, R2 ;  /* 0x0000000800027c25 */ /* 0x000fc8000f8e0002 */
[----:B------:R-:W-:Y:S01]  /*0740*/  IMAD R3, R0, UR9, R3 ;  /* 0x0000000900037c24 */ /* 0x000fe2000f8e0203 */
[----:B0-----:R-:W-:-:S04]  /*0750*/  LEA R4, P0, R2, UR4, 0x2 ;  /* 0x0000000402047c11 */ /* 0x001fc8000f8010ff */
[----:B------:R-:W-:-:S05]  /*0760*/  LEA.HI.X R5, R2, UR5, R3, 0x2, P0 ;  /* 0x0000000502057c11 */ /* 0x000fca00080f1403 */
[----:B------:R-:W-:Y:S01]  /*0770*/  STG.E desc[UR12][R4.64], R23 ;  /* 0x0000001704007986 */ /* 0x000fe2000c10190c */
[----:B------:R-:W-:Y:S05]  /*0780*/  EXIT ;  /* 0x000000000000794d */ /* 0x000fea0003800000 */
.L_x_17:
        /* <DEDUP_REMOVED lines=15> */
.L_x_32:


//--------------------- .text._Z12matmul_naivePKfS0_Pfl --------------------------
	.section	.text._Z12matmul_naivePKfS0_Pfl,"ax",@progbits
	.align	128
        .global         _Z12matmul_naivePKfS0_Pfl
        .type           _Z12matmul_naivePKfS0_Pfl,@function
        .size           _Z12matmul_naivePKfS0_Pfl,(.L_x_33 - _Z12matmul_naivePKfS0_Pfl)
        .other          _Z12matmul_naivePKfS0_Pfl,@"STO_CUDA_ENTRY STV_DEFAULT"
_Z12matmul_naivePKfS0_Pfl:
.text._Z12matmul_naivePKfS0_Pfl:
[----:B------:R-:W-:Y:S01]  /*0000*/  LDC R1, c[0x0][0x37c] ;  /* 0x0000df00ff017b82 */ /* 0x000fe20000000800 */
[----:B------:R-:W0:Y:S07]  /*0010*/  S2R R0, SR_TID.Y ;  /* 0x0000000000007919 */ /* 0x000e2e0000002200 */
[----:B------:R-:W0:Y:S01]  /*0020*/  LDC R3, c[0x0][0x364] ;  /* 0x0000d900ff037b82 */ /* 0x000e220000000800 */
[----:B------:R-:W1:Y:S07]  /*0030*/  S2R R15, SR_TID.X ;  /* 0x00000000000f7919 */ /* 0x000e6e0000002100 */
[----:B------:R-:W0:Y:S08]  /*0040*/  S2UR UR4, SR_CTAID.Y ;  /* 0x00000000000479c3 */ /* 0x000e300000002600 */
[----:B------:R-:W1:Y:S08]  /*0050*/  S2UR UR5, SR_CTAID.X ;  /* 0x00000000000579c3 */ /* 0x000e700000002500 */
[----:B------:R-:W1:Y:S08]  /*0060*/  LDC R14, c[0x0][0x360] ;  /* 0x0000d800ff0e7b82 */ /* 0x000e700000000800 */
[----:B------:R-:W2:Y:S01]  /*0070*/  LDC.64 R12, c[0x0][0x398] ;  /* 0x0000e600ff0c7b82 */ /* 0x000ea20000000a00 */
[----:B0-----:R-:W-:-:S02]  /*0080*/  IMAD R3, R3, UR4, R0 ;  /* 0x0000000403037c24 */ /* 0x001fc4000f8e0200 */
[----:B-1----:R-:W-:-:S05]  /*0090*/  IMAD R14, R14, UR5, R15 ;  /* 0x000000050e0e7c24 */ /* 0x002fca000f8e020f */
[----:B------:R-:W-:-:S04]  /*00a0*/  ISETP.GT.U32.AND P0, PT, R3, R14, PT ;  /* 0x0000000e0300720c */ /* 0x000fc80003f04070 */
[----:B------:R-:W-:-:S04]  /*00b0*/  ISETP.GT.AND.EX P0, PT, RZ, RZ, PT, P0 ;  /* 0x000000ffff00720c */ /* 0x000fc80003f04300 */
[----:B------:R-:W-:-:S04]  /*00c0*/  SEL R5, R3, R14, P0 ;  /* 0x0000000e03057207 */ /* 0x000fc80000000000 */
[----:B--2---:R-:W-:-:S04]  /*00d0*/  ISETP.GE.U32.AND P0, PT, R5, R12, PT ;  /* 0x0000000c0500720c */ /* 0x004fc80003f06070 */
[----:B------:R-:W-:-:S13]  /*00e0*/  ISETP.GE.AND.EX P0, PT, RZ, R13, PT, P0 ;  /* 0x0000000dff00720c */ /* 0x000fda0003f06300 */
[----:B------:R-:W-:Y:S05]  /*00f0*/  @P0 EXIT ;  /* 0x000000000000094d */ /* 0x000fea0003800000 */
[C---:B------:R-:W-:Y:S01]  /*0100*/  ISETP.GE.U32.AND P1, PT, R12.reuse, 0x8, PT ;  /* 0x000000080c00780c */ /* 0x040fe20003f26070 */
[----:B------:R-:W-:Y:S01]  /*0110*/  IMAD.WIDE.U32 R16, R3, R12, RZ ;  /* 0x0000000c03107225 */ /* 0x000fe200078e00ff */
[----:B------:R-:W-:Y:S01]  /*0120*/  LOP3.LUT R0, R12, 0x7, RZ, 0xc0, !PT ;  /* 0x000000070c007812 */ /* 0x000fe200078ec0ff */
[----:B------:R-:W-:Y:S01]  /*0130*/  UMOV UR4, URZ ;  /* 0x000000ff00047c82 */ /* 0x000fe20008000000 */
[----:B------:R-:W-:Y:S01]  /*0140*/  ISETP.GE.U32.AND.EX P1, PT, R13, RZ, PT, P1 ;  /* 0x000000ff0d00720c */ /* 0x000fe20003f26110 */
[----:B------:R-:W0:Y:S01]  /*0150*/  LDCU.64 UR6, c[0x0][0x358] ;  /* 0x00006b00ff0677ac */ /* 0x000e220008000a00 */
[----:B------:R-:W-:Y:S01]  /*0160*/  ISETP.NE.U32.AND P0, PT, R0, RZ, PT ;  /* 0x000000ff0000720c */ /* 0x000fe20003f05070 */
[----:B------:R-:W-:Y:S02]  /*0170*/  IMAD.MOV.U32 R29, RZ, RZ, RZ ;  /* 0x000000ffff1d7224 */ /* 0x000fe400078e00ff */
[----:B------:R-:W-:Y:S01]  /*0180*/  IMAD.MOV.U32 R2, RZ, RZ, RZ ;  /* 0x000000ffff027224 */ /* 0x000fe200078e00ff */
[----:B------:R-:W-:Y:S01]  /*0190*/  ISETP.NE.AND.EX P0, PT, RZ, RZ, PT, P0 ;  /* 0x000000ffff00720c */ /* 0x000fe20003f05300 */
[----:B------:R-:W-:-:S06]  /*01a0*/  IMAD R4, R3, R13, R17 ;  /* 0x0000000d03047224 */ /* 0x000fcc00078e0211 */
[----:B------:R-:W-:Y:S06]  /*01b0*/  @!P1 BRA `(.L_x_18) ;  /* 0x0000000400089947 */ /* 0x000fec0003800000 */
[----:B------:R-:W1:Y:S01]  /*01c0*/  LDCU.128 UR8, c[0x0][0x380] ;  /* 0x00007000ff0877ac */ /* 0x000e620008000c00 */
[C---:B------:R-:W-:Y:S01]  /*01d0*/  LOP3.LUT R2, R12.reuse, 0xfffffff8, RZ, 0xc0, !PT ;  /* 0xfffffff80c027812 */ /* 0x040fe200078ec0ff */
[C---:B------:R-:W-:Y:S01]  /*01e0*/  IMAD.SHL.U32 R5, R12.reuse, 0x4, RZ ;  /* 0x000000040c057824 */ /* 0x040fe200078e00ff */
[C-C-:B------:R-:W-:Y:S01]  /*01f0*/  SHF.L.U64.HI R6, R12.reuse, 0x5, R13.reuse ;  /* 0x000000050c067819 */ /* 0x140fe2000001020d */
[----:B------:R-:W2:Y:S01]  /*0200*/  LDCU UR4, c[0x0][0x39c] ;  /* 0x00007380ff0477ac */ /* 0x000ea20008000800 */
[----:B------:R-:W-:Y:S01]  /*0210*/  SHF.L.U64.HI R10, R12, 0x2, R13 ;  /* 0x000000020c0a7819 */ /* 0x000fe2000001020d */
[----:B------:R-:W-:Y:S02]  /*0220*/  IMAD.MOV.U32 R29, RZ, RZ, RZ ;  /* 0x000000ffff1d7224 */ /* 0x000fe400078e00ff */
[----:B------:R-:W-:Y:S01]  /*0230*/  IMAD.MOV.U32 R9, RZ, RZ, R2 ;  /* 0x000000ffff097224 */ /* 0x000fe200078e0002 */
[----:B-1----:R-:W-:Y:S02]  /*0240*/  LEA R8, P1, R14, UR10, 0x2 ;  /* 0x0000000a0e087c11 */ /* 0x002fe4000f8210ff */
[----:B------:R-:W-:-:S02]  /*0250*/  LEA R11, P2, R16, UR8, 0x2 ;  /* 0x00000008100b7c11 */ /* 0x000fc4000f8410ff */
[----:B------:R-:W-:Y:S01]  /*0260*/  LEA.HI.X R3, R14, UR11, RZ, 0x2, P1 ;  /* 0x0000000b0e037c11 */ /* 0x000fe200088f14ff */
[----:B--2---:R-:W-:Y:S01]  /*0270*/  IMAD.U32 R7, RZ, RZ, UR4 ;  /* 0x00000004ff077e24 */ /* 0x004fe2000f8e00ff */
[----:B------:R-:W-:Y:S02]  /*0280*/  LEA.HI.X R20, R16, UR9, R4, 0x2, P2 ;  /* 0x0000000910147c11 */ /* 0x000fe400090f1404 */
[----:B------:R-:W-:-:S05]  /*0290*/  IADD3 R11, P1, PT, R11, 0x10, RZ ;  /* 0x000000100b0b7810 */ /* 0x000fca0007f3e0ff */
[----:B------:R-:W-:-:S08]  /*02a0*/  IMAD.X R20, RZ, RZ, R20, P1 ;  /* 0x000000ffff147224 */ /* 0x000fd000008e0614 */
.L_x_19:
[----:B------:R-:W-:Y:S02]  /*02b0*/  IMAD.MOV.U32 R27, RZ, RZ, R3 ;  /* 0x000000ffff1b7224 */ /* 0x000fe400078e0003 */
[----:B------:R-:W-:Y:S02]  /*02c0*/  IMAD.MOV.U32 R26, RZ, RZ, R8 ;  /* 0x000000ffff1a7224 */ /* 0x000fe400078e0008 */
[----:B------:R-:W-:Y:S02]  /*02d0*/  IMAD.MOV.U32 R18, RZ, RZ, R11 ;  /* 0x000000ffff127224 */ /* 0x000fe400078e000b */
[----:B------:R-:W-:Y:S01]  /*02e0*/  IMAD.MOV.U32 R19, RZ, RZ, R20 ;  /* 0x000000ffff137224 */ /* 0x000fe200078e0014 */
[----:B0-----:R-:W2:Y:S01]  /*02f0*/  LDG.E R27, desc[UR6][R26.64] ;  /* 0x000000061a1b7981 */ /* 0x001ea2000c1e1900 */
[----:B------:R-:W-:-:S03]  /*0300*/  IADD3 R22, P1, PT, R8, R5, RZ ;  /* 0x0000000508167210 */ /* 0x000fc60007f3e0ff */
[----:B------:R-:W3:Y:S04]  /*0310*/  LDG.E R28, desc[UR6][R18.64+-0x8] ;  /* 0xfffff806121c7981 */ /* 0x000ee8000c1e1900 */
[----:B------:R-:W2:Y:S01]  /*0320*/  LDG.E R26, desc[UR6][R18.64+-0x10] ;  /* 0xfffff006121a7981 */ /* 0x000ea2000c1e1900 */
[----:B------:R-:W-:Y:S01]  /*0330*/  IMAD.X R23, R3, 0x1, R10, P1 ;  /* 0x0000000103177824 */ /* 0x000fe200008e060a */
[----:B------:R-:W-:-:S04]  /*0340*/  IADD3 R20, P1, PT, R22, R5, RZ ;  /* 0x0000000516147210 */ /* 0x000fc80007f3e0ff */
[----:B------:R-:W4:Y:S01]  /*0350*/  LDG.E R11, desc[UR6][R22.64] ;  /* 0x00000006160b7981 */ /* 0x000f22000c1e1900 */
[----:B------:R-:W-:Y:S01]  /*0360*/  IMAD.X R21, R23, 0x1, R10, P1 ;  /* 0x0000000117157824 */ /* 0x000fe200008e060a */
[----:B------:R-:W-:-:S04]  /*0370*/  IADD3 R24, P1, PT, R20, R5, RZ ;  /* 0x0000000514187210 */ /* 0x000fc80007f3e0ff */
[----:B------:R-:W3:Y:S04]  /*0380*/  LDG.E R20, desc[UR6][R20.64] ;  /* 0x0000000614147981 */ /* 0x000ee8000c1e1900 */
[----:B------:R-:W4:Y:S01]  /*0390*/  LDG.E R22, desc[UR6][R18.64+-0xc] ;  /* 0xfffff40612167981 */ /* 0x000f22000c1e1900 */
[----:B------:R-:W-:Y:S02]  /*03a0*/  IMAD.X R25, R21, 0x1, R10, P1 ;  /* 0x0000000115197824 */ /* 0x000fe400008e060a */
[----:B--2---:R-:W-:-:S03]  /*03b0*/  FFMA R29, R26, R27, R29 ;  /* 0x0000001b1a1d7223 */ /* 0x004fc6000000001d */
[----:B------:R-:W2:Y:S04]  /*03c0*/  LDG.E R27, desc[UR6][R24.64] ;  /* 0x00000006181b7981 */ /* 0x000ea8000c1e1900 */
[----:B------:R-:W2:Y:S01]  /*03d0*/  LDG.E R26, desc[UR6][R18.64+-0x4] ;  /* 0xfffffc06121a7981 */ /* 0x000ea2000c1e1900 */
[----:B----4-:R-:W-:Y:S01]  /*03e0*/  FFMA R11, R22, R11, R29 ;  /* 0x0000000b160b7223 */ /* 0x010fe2000000001d */
[----:B------:R-:W-:-:S03]  /*03f0*/  IADD3 R22, P1, PT, R24, R5, RZ ;  /* 0x0000000518167210 */ /* 0x000fc60007f3e0ff */
[----:B---3--:R-:W-:Y:S02]  /*0400*/  FFMA R21, R28, R20, R11 ;  /* 0x000000141c157223 */ /* 0x008fe4000000000b */
[----:B------:R-:W-:Y:S01]  /*0410*/  IMAD.X R23, R25, 0x1, R10, P1 ;  /* 0x0000000119177824 */ /* 0x000fe200008e060a */
[----:B------:R-:W-:-:S04]  /*0420*/  IADD3 R28, P1, PT, R22, R5, RZ ;  /* 0x00000005161c7210 */ /* 0x000fc80007f3e0ff */
[----:B------:R-:W3:Y:S01]  /*0430*/  LDG.E R11, desc[UR6][R22.64] ;  /* 0x00000006160b7981 */ /* 0x000ee2000c1e1900 */
[----:B------:R-:W-:Y:S01]  /*0440*/  IMAD.X R29, R23, 0x1, R10, P1 ;  /* 0x00000001171d7824 */ /* 0x000fe200008e060a */
[----:B------:R-:W-:-:S04]  /*0450*/  IADD3 R20, P1, PT, R28, R5, RZ ;  /* 0x000000051c147210 */ /* 0x000fc80007f3e0ff */
[----:B------:R-:W4:Y:S04]  /*0460*/  LDG.E R28, desc[UR6][R28.64] ;  /* 0x000000061c1c7981 */ /* 0x000f28000c1e1900 */
[----:B------:R-:W5:Y:S04]  /*0470*/  LDG.E R23, desc[UR6][R18.64+0x8] ;  /* 0x0000080612177981 */ /* 0x000f68000c1e1900 */
[----:B------:R-:W5:Y:S01]  /*0480*/  LDG.E R22, desc[UR6][R18.64+0xc] ;  /* 0x00000c0612167981 */ /* 0x000f62000c1e1900 */
[----:B--2---:R-:W-:Y:S01]  /*0490*/  FFMA R26, R26, R27, R21 ;  /* 0x0000001b1a1a7223 */ /* 0x004fe20000000015 */
[--C-:B------:R-:W-:Y:S01]  /*04a0*/  IMAD.X R21, R29, 0x1, R10.reuse, P1 ;  /* 0x000000011d157824 */ /* 0x100fe200008e060a */
[----:B------:R-:W-:Y:S01]  /*04b0*/  IADD3 R24, P1, PT, R20, R5, RZ ;  /* 0x0000000514187210 */ /* 0x000fe20007f3e0ff */
[----:B------:R-:W3:Y:S04]  /*04c0*/  LDG.E R27, desc[UR6][R18.64] ;  /* 0x00000006121b7981 */ /* 0x000ee8000c1e1900 */
[----:B------:R-:W-:Y:S01]  /*04d0*/  IMAD.X R25, R21, 0x1, R10, P1 ;  /* 0x0000000115197824 */ /* 0x000fe200008e060a */
[----:B------:R-:W5:Y:S05]  /*04e0*/  LDG.E R20, desc[UR6][R20.64] ;  /* 0x0000000614147981 */ /* 0x000f6a000c1e1900 */
[----:B------:R-:W2:Y:S04]  /*04f0*/  LDG.E R25, desc[UR6][R24.64] ;  /* 0x0000000618197981 */ /* 0x000ea8000c1e1900 */
[----:B------:R-:W4:Y:S01]  /*0500*/  LDG.E R21, desc[UR6][R18.64+0x4] ;  /* 0x0000040612157981 */ /* 0x000f22000c1e1900 */
[----:B------:R-:W-:-:S04]  /*0510*/  IADD3 R9, P1, PT, R9, -0x8, RZ ;  /* 0xfffffff809097810 */ /* 0x000fc80007f3e0ff */
[----:B------:R-:W-:Y:S02]  /*0520*/  IADD3.X R7, PT, PT, R7, -0x1, RZ, P1, !PT ;  /* 0xffffffff07077810 */ /* 0x000fe40000ffe4ff */
[----:B------:R-:W-:-:S04]  /*0530*/  ISETP.NE.U32.AND P1, PT, R9, RZ, PT ;  /* 0x000000ff0900720c */ /* 0x000fc80003f25070 */
[----:B------:R-:W-:Y:S02]  /*0540*/  ISETP.NE.AND.EX P1, PT, R7, RZ, PT, P1 ;  /* 0x000000ff0700720c */ /* 0x000fe40003f25310 */
[----:B------:R-:W-:-:S05]  /*0550*/  LEA R8, P2, R12, R8, 0x5 ;  /* 0x000000080c087211 */ /* 0x000fca00078428ff */
[----:B------:R-:W-:Y:S02]  /*0560*/  IMAD.X R3, R3, 0x1, R6, P2 ;  /* 0x0000000103037824 */ /* 0x000fe400010e0606 */
[----:B---3--:R-:W-:Y:S01]  /*0570*/  FFMA R26, R27, R11, R26 ;  /* 0x0000000b1b1a7223 */ /* 0x008fe2000000001a */
[----:B------:R-:W-:-:S03]  /*0580*/  IADD3 R11, P3, PT, R18, 0x20, RZ ;  /* 0x00000020120b7810 */ /* 0x000fc60007f7e0ff */
[----:B----4-:R-:W-:-:S04]  /*0590*/  FFMA R26, R21, R28, R26 ;  /* 0x0000001c151a7223 */ /* 0x010fc8000000001a */
[----:B-----5:R-:W-:Y:S01]  /*05a0*/  FFMA R23, R23, R20, R26 ;  /* 0x0000001417177223 */ /* 0x020fe2000000001a */
[----:B------:R-:W-:-:S03]  /*05b0*/  IMAD.X R20, RZ, RZ, R19, P3 ;  /* 0x000000ffff147224 */ /* 0x000fc600018e0613 */
[----:B--2---:R-:W-:Y:S01]  /*05c0*/  FFMA R29, R22, R25, R23 ;  /* 0x00000019161d7223 */ /* 0x004fe20000000017 */
[----:B------:R-:W-:Y:S06]  /*05d0*/  @P1 BRA `(.L_x_19) ;  /* 0xfffffffc00341947 */ /* 0x000fec000383ffff */
.L_x_18:
[----:B------:R-:W-:Y:S05]  /*05e0*/  @!P0 BRA `(.L_x_20) ;  /* 0x0000000400c48947 */ /* 0x000fea0003800000 */
[----:B------:R-:W-:Y:S02]  /*05f0*/  ISETP.GE.U32.AND P1, PT, R0, 0x4, PT ;  /* 0x000000040000780c */ /* 0x000fe40003f26070 */
[----:B------:R-:W-:Y:S02]  /*0600*/  LOP3.LUT R3, R12, 0x3, RZ, 0xc0, !PT ;  /* 0x000000030c037812 */ /* 0x000fe400078ec0ff */
[----:B------:R-:W-:Y:S02]  /*0610*/  ISETP.GE.U32.AND.EX P1, PT, RZ, RZ, PT, P1 ;  /* 0x000000ffff00720c */ /* 0x000fe40003f26110 */
[----:B------:R-:W-:-:S04]  /*0620*/  ISETP.NE.U32.AND P0, PT, R3, RZ, PT ;  /* 0x000000ff0300720c */ /* 0x000fc80003f05070 */
[----:B------:R-:W-:-:S07]  /*0630*/  ISETP.NE.AND.EX P0, PT, RZ, RZ, PT, P0 ;  /* 0x000000ffff00720c */ /* 0x000fce0003f05300 */
[----:B------:R-:W-:Y:S06]  /*0640*/  @!P1 BRA `(.L_x_21) ;  /* 0x0000000000d49947 */ /* 0x000fec0003800000 */
[----:B------:R-:W1:Y:S01]  /*0650*/  LDCU.128 UR8, c[0x0][0x380] ;  /* 0x00007000ff0877ac */ /* 0x000e620008000c00 */
[----:B------:R-:W-:Y:S02]  /*0660*/  IMAD R0, R12, UR4, RZ ;  /* 0x000000040c007c24 */ /* 0x000fe4000f8e02ff */
[----:B------:R-:W-:Y:S02]  /*0670*/  IMAD.MOV.U32 R15, RZ, RZ, RZ ;  /* 0x000000ffff0f7224 */ /* 0x000fe400078e00ff */
[C---:B------:R-:W-:Y:S02]  /*0680*/  VIADD R21, R2.reuse, 0x1 ;  /* 0x0000000102157836 */ /* 0x040fe40000000000 */
[C---:B------:R-:W-:Y:S02]  /*0690*/  IMAD R11, R2.reuse, R13, R0 ;  /* 0x0000000d020b7224 */ /* 0x040fe400078e0200 */
[----:B------:R-:W-:-:S04]  /*06a0*/  IMAD.WIDE.U32 R6, R2, R12, R14 ;  /* 0x0000000c02067225 */ /* 0x000fc800078e000e */
[----:B------:R-:W-:-:S04]  /*06b0*/  IMAD.WIDE.U32 R8, R21, R12, R14 ;  /* 0x0000000c15087225 */ /* 0x000fc800078e000e */
[----:B------:R-:W-:Y:S01]  /*06c0*/  VIADD R5, R2, 0x2 ;  /* 0x0000000202057836 */ /* 0x000fe20000000000 */
[----:B-1----:R-:W-:Y:S01]  /*06d0*/  LEA R22, P1, R6, UR10, 0x2 ;  /* 0x0000000a06167c11 */ /* 0x002fe2000f8210ff */
[----:B------:R-:W-:Y:S01]  /*06e0*/  IMAD.IADD R7, R7, 0x1, R11 ;  /* 0x0000000107077824 */ /* 0x000fe200078e020b */
[----:B------:R-:W-:Y:S01]  /*06f0*/  LEA R10, P2, R8, UR10, 0x2 ;  /* 0x0000000a080a7c11 */ /* 0x000fe2000f8410ff */
[-C--:B------:R-:W-:Y:S02]  /*0700*/  IMAD R9, R21, R13.reuse, R9 ;  /* 0x0000000d15097224 */ /* 0x080fe400078e0209 */
[C---:B------:R-:W-:Y:S01]  /*0710*/  IMAD.WIDE.U32 R18, R5.reuse, R12, R14 ;  /* 0x0000000c05127225 */ /* 0x040fe200078e000e */
[----:B------:R-:W-:Y:S02]  /*0720*/  LEA.HI.X R23, R6, UR11, R7, 0x2, P1 ;  /* 0x0000000b06177c11 */ /* 0x000fe400088f1407 */
[----:B------:R-:W-:Y:S01]  /*0730*/  LEA.HI.X R11, R8, UR11, R9, 0x2, P2 ;  /* 0x0000000b080b7c11 */ /* 0x000fe200090f1409 */
[----:B------:R-:W-:Y:S01]  /*0740*/  IMAD R7, R5, R13, R19 ;  /* 0x0000000d05077224 */ /* 0x000fe200078e0213 */
[----:B------:R-:W-:Y:S01]  /*0750*/  LEA R6, P3, R18, UR10, 0x2 ;  /* 0x0000000a12067c11 */ /* 0x000fe2000f8610ff */
[----:B0-----:R-:W2:Y:S01]  /*0760*/  LDG.E R22, desc[UR6][R22.64] ;  /* 0x0000000616167981 */ /* 0x001ea2000c1e1900 */
[----:B------:R-:W-:-:S02]  /*0770*/  IADD3 R9, P2, PT, R21, R16, RZ ;  /* 0x0000001015097210 */ /* 0x000fc40007f5e0ff */
[-C--:B------:R-:W-:Y:S01]  /*0780*/  IADD3 R0, P1, PT, R2, R16.reuse, RZ ;  /* 0x0000001002007210 */ /* 0x080fe20007f3e0ff */
[----:B------:R-:W3:Y:S01]  /*0790*/  LDG.E R10, desc[UR6][R10.64] ;  /* 0x000000060a0a7981 */ /* 0x000ee2000c1e1900 */
[----:B------:R-:W-:Y:S01]  /*07a0*/  LEA.HI.X R7, R18, UR11, R7, 0x2, P3 ;  /* 0x0000000b12077c11 */ /* 0x000fe200098f1407 */
[----:B------:R-:W-:Y:S01]  /*07b0*/  IMAD.X R18, RZ, RZ, R4, P2 ;  /* 0x000000ffff127224 */ /* 0x000fe200010e0604 */
[----:B------:R-:W-:Y:S02]  /*07c0*/  IADD3.X R19, PT, PT, R4, UR4, RZ, P1, !PT ;  /* 0x0000000404137c10 */ /* 0x000fe40008ffe4ff */
[----:B------:R-:W-:Y:S01]  /*07d0*/  LEA R20, P2, R9, UR8, 0x2 ;  /* 0x0000000809147c11 */ /* 0x000fe2000f8410ff */
[----:B------:R-:W4:Y:S01]  /*07e0*/  LDG.E R6, desc[UR6][R6.64] ;  /* 0x0000000606067981 */ /* 0x000f22000c1e1900 */
[----:B------:R-:W-:Y:S01]  /*07f0*/  IADD3 R8, P3, PT, R5, R16, RZ ;  /* 0x0000001005087210 */ /* 0x000fe20007f7e0ff */
[----:B------:R-:W-:Y:S01]  /*0800*/  VIADD R5, R2, 0x3 ;  /* 0x0000000302057836 */ /* 0x000fe20000000000 */
[----:B------:R-:W-:-:S02]  /*0810*/  LEA R24, P1, R0, UR8, 0x2 ;  /* 0x0000000800187c11 */ /* 0x000fc4000f8210ff */
[----:B------:R-:W-:Y:S01]  /*0820*/  LEA.HI.X R21, R9, UR9, R18, 0x2, P2 ;  /* 0x0000000909157c11 */ /* 0x000fe200090f1412 */
[----:B------:R-:W-:Y:S01]  /*0830*/  IMAD.X R9, RZ, RZ, R4, P3 ;  /* 0x000000ffff097224 */ /* 0x000fe200018e0604 */
[----:B------:R-:W-:Y:S01]  /*0840*/  LEA.HI.X R25, R0, UR9, R19, 0x2, P1 ;  /* 0x0000000900197c11 */ /* 0x000fe200088f1413 */
[C---:B------:R-:W-:Y:S01]  /*0850*/  IMAD.WIDE.U32 R26, R5.reuse, R12, R14 ;  /* 0x0000000c051a7225 */ /* 0x040fe200078e000e */
[C---:B------:R-:W-:Y:S02]  /*0860*/  LEA R18, P1, R8.reuse, UR8, 0x2 ;  /* 0x0000000808127c11 */ /* 0x040fe4000f8210ff */
[----:B------:R-:W3:Y:S02]  /*0870*/  LDG.E R21, desc[UR6][R20.64] ;  /* 0x0000000614157981 */ /* 0x000ee4000c1e1900 */
[----:B------:R-:W-:Y:S01]  /*0880*/  LEA.HI.X R19, R8, UR9, R9, 0x2, P1 ;  /* 0x0000000908137c11 */ /* 0x000fe200088f1409 */
[C---:B------:R-:W-:Y:S01]  /*0890*/  IMAD R9, R5.reuse, R13, R27 ;  /* 0x0000000d05097224 */ /* 0x040fe200078e021b */
[C---:B------:R-:W-:Y:S01]  /*08a0*/  LEA R8, P1, R26.reuse, UR10, 0x2 ;  /* 0x0000000a1a087c11 */ /* 0x040fe2000f8210ff */
[----:B------:R-:W2:Y:S03]  /*08b0*/  LDG.E R24, desc[UR6][R24.64] ;  /* 0x0000000618187981 */ /* 0x000ea6000c1e1900 */
[----:B------:R-:W-:Y:S01]  /*08c0*/  LEA.HI.X R9, R26, UR11, R9, 0x2, P1 ;  /* 0x0000000b1a097c11 */ /* 0x000fe200088f1409 */
[----:B------:R-:W4:Y:S01]  /*08d0*/  LDG.E R19, desc[UR6][R18.64] ;  /* 0x0000000612137981 */ /* 0x000f22000c1e1900 */
[----:B------:R-:W-:-:S03]  /*08e0*/  IADD3 R5, P1, PT, R5, R16, RZ ;  /* 0x0000001005057210 */ /* 0x000fc60007f3e0ff */
[----:B------:R-:W5:Y:S01]  /*08f0*/  LDG.E R8, desc[UR6][R8.64] ;  /* 0x0000000608087981 */ /* 0x000f62000c1e1900 */
[----:B------:R-:W-:Y:S01]  /*0900*/  LEA R26, P2, R5, UR8, 0x2 ;  /* 0x00000008051a7c11 */ /* 0x000fe2000f8410ff */
[----:B------:R-:W-:-:S05]  /*0910*/  IMAD.X R0, RZ, RZ, R4, P1 ;  /* 0x000000ffff007224 */ /* 0x000fca00008e0604 */
[----:B------:R-:W-:-:S06]  /*0920*/  LEA.HI.X R27, R5, UR9, R0, 0x2, P2 ;  /* 0x00000009051b7c11 */ /* 0x000fcc00090f1400 */
[----:B------:R-:W5:Y:S01]  /*0930*/  LDG.E R27, desc[UR6][R26.64] ;  /* 0x000000061a1b7981 */ /* 0x000f62000c1e1900 */
[----:B------:R-:W-:Y:S01]  /*0940*/  VIADD R2, R2, 0x4 ;  /* 0x0000000402027836 */ /* 0x000fe20000000000 */
[----:B------:R-:W-:Y:S01]  /*0950*/  UMOV UR4, URZ ;  /* 0x000000ff00047c82 */ /* 0x000fe20008000000 */
[----:B--2---:R-:W-:-:S04]  /*0960*/  FFMA R24, R24, R22, R29 ;  /* 0x0000001618187223 */ /* 0x004fc8000000001d */
[----:B---3--:R-:W-:-:S04]  /*0970*/  FFMA R24, R21, R10, R24 ;  /* 0x0000000a15187223 */ /* 0x008fc80000000018 */
[----:B----4-:R-:W-:-:S04]  /*0980*/  FFMA R24, R19, R6, R24 ;  /* 0x0000000613187223 */ /* 0x010fc80000000018 */
[----:B-----5:R-:W-:-:S07]  /*0990*/  FFMA R29, R27, R8, R24 ;  /* 0x000000081b1d7223 */ /* 0x020fce0000000018 */
.L_x_21:
[----:B------:R-:W-:Y:S05]  /*09a0*/  @!P0 BRA `(.L_x_20) ;  /* 0x0000000000d48947 */ /* 0x000fea0003800000 */
[----:B------:R-:W-:Y:S02]  /*09b0*/  ISETP.NE.U32.AND P1, PT, R3, 0x1, PT ;  /* 0x000000010300780c */ /* 0x000fe40003f25070 */
[----:B------:R-:W-:Y:S02]  /*09c0*/  LOP3.LUT R0, R12, 0x1, RZ, 0xc0, !PT ;  /* 0x000000010c007812 */ /* 0x000fe400078ec0ff */
[----:B------:R-:W-:Y:S02]  /*09d0*/  ISETP.NE.AND.EX P1, PT, RZ, RZ, PT, P1 ;  /* 0x000000ffff00720c */ /* 0x000fe40003f25310 */
[----:B------:R-:W-:-:S04]  /*09e0*/  ISETP.NE.U32.AND P0, PT, R0, 0x1, PT ;  /* 0x000000010000780c */ /* 0x000fc80003f05070 */
[----:B------:R-:W-:-:S07]  /*09f0*/  ISETP.NE.U32.AND.EX P0, PT, RZ, RZ, PT, P0 ;  /* 0x000000ffff00720c */ /* 0x000fce0003f05100 */
[----:B------:R-:W-:Y:S06]  /*0a00*/  @!P1 BRA `(.L_x_22) ;  /* 0x0000000000789947 */ /* 0x000fec0003800000 */
[----:B------:R-:W1:Y:S01]  /*0a10*/  LDCU.128 UR8, c[0x0][0x380] ;  /* 0x00007000ff0877ac */ /* 0x000e620008000c00 */
[----:B------:R-:W-:Y:S01]  /*0a20*/  IMAD R0, R12, UR4, RZ ;  /* 0x000000040c007c24 */ /* 0x000fe2000f8e02ff */
[----:B------:R-:W-:Y:S01]  /*0a30*/  IADD3 R3, P1, PT, R2, R16, RZ ;  /* 0x0000001002037210 */ /* 0x000fe20007f3e0ff */
[----:B------:R-:W-:Y:S02]  /*0a40*/  IMAD.MOV.U32 R10, RZ, RZ, R14 ;  /* 0x000000ffff0a7224 */ /* 0x000fe400078e000e */
[----:B------:R-:W-:Y:S01]  /*0a50*/  IMAD.MOV.U32 R11, RZ, RZ, RZ ;  /* 0x000000ffff0b7224 */ /* 0x000fe200078e00ff */
[----:B------:R-:W-:Y:S01]  /*0a60*/  IADD3.X R18, PT, PT, R4, UR4, RZ, P1, !PT ;  /* 0x0000000404127c10 */ /* 0x000fe20008ffe4ff */
[C---:B------:R-:W-:Y:S02]  /*0a70*/  VIADD R19, R2.reuse, 0x1 ;  /* 0x0000000102137836 */ /* 0x040fe40000000000 */
[C---:B------:R-:W-:Y:S02]  /*0a80*/  IMAD R5, R2.reuse, R13, R0 ;  /* 0x0000000d02057224 */ /* 0x040fe400078e0200 */
[----:B------:R-:W-:Y:S01]  /*0a90*/  IMAD.WIDE.U32 R8, R2, R12, R10 ;  /* 0x0000000c02087225 */ /* 0x000fe200078e000a */
[----:B------:R-:W-:-:S03]  /*0aa0*/  IADD3 R0, P1, PT, R19, R16, RZ ;  /* 0x0000001013007210 */ /* 0x000fc60007f3e0ff */
[----:B------:R-:W-:Y:S01]  /*0ab0*/  IMAD.WIDE.U32 R10, R19, R12, R10 ;  /* 0x0000000c130a7225 */ /* 0x000fe200078e000a */
[----:B-1----:R-:W-:-:S03]  /*0ac0*/  LEA R6, P2, R3, UR8, 0x2 ;  /* 0x0000000803067c11 */ /* 0x002fc6000f8410ff */
[----:B------:R-:W-:Y:S01]  /*0ad0*/  IMAD.IADD R5, R9, 0x1, R5 ;  /* 0x0000000109057824 */ /* 0x000fe200078e0205 */
[----:B------:R-:W-:Y:S01]  /*0ae0*/  LEA R22, P4, R10, UR10, 0x2 ;  /* 0x0000000a0a167c11 */ /* 0x000fe2000f8810ff */
[----:B------:R-:W-:Y:S01]  /*0af0*/  IMAD R19, R19, R13, R11 ;  /* 0x0000000d13137224 */ /* 0x000fe200078e020b */
[----:B------:R-:W-:Y:S01]  /*0b00*/  LEA.HI.X R7, R3, UR9, R18, 0x2, P2 ;  /* 0x0000000903077c11 */ /* 0x000fe200090f1412 */
[----:B------:R-:W-:Y:S01]  /*0b10*/  IMAD.X R3, RZ, RZ, R4, P1 ;  /* 0x000000ffff037224 */ /* 0x000fe200008e0604 */
[----:B------:R-:W-:Y:S02]  /*0b20*/  LEA R20, P2, R8, UR10, 0x2 ;  /* 0x0000000a08147c11 */ /* 0x000fe4000f8410ff */
[----:B------:R-:W-:Y:S01]  /*0b30*/  LEA R18, P3, R0, UR8, 0x2 ;  /* 0x0000000800127c11 */ /* 0x000fe2000f8610ff */
[----:B0-----:R-:W2:Y:S01]  /*0b40*/  LDG.E R6, desc[UR6][R6.64] ;  /* 0x0000000606067981 */ /* 0x001ea2000c1e1900 */
[----:B------:R-:W-:Y:S02]  /*0b50*/  LEA.HI.X R21, R8, UR11, R5, 0x2, P2 ;  /* 0x0000000b08157c11 */ /* 0x000fe400090f1405 */
[----:B------:R-:W-:-:S02]  /*0b60*/  LEA.HI.X R23, R10, UR11, R19, 0x2, P4 ;  /* 0x0000000b0a177c11 */ /* 0x000fc4000a0f1413 */
[----:B------:R-:W-:Y:S01]  /*0b70*/  LEA.HI.X R19, R0, UR9, R3, 0x2, P3 ;  /* 0x0000000900137c11 */ /* 0x000fe200098f1403 */
[----:B------:R-:W2:Y:S04]  /*0b80*/  LDG.E R20, desc[UR6][R20.64] ;  /* 0x0000000614147981 */ /* 0x000ea8000c1e1900 */
[----:B------:R-:W3:Y:S04]  /*0b90*/  LDG.E R18, desc[UR6][R18.64] ;  /* 0x0000000612127981 */ /* 0x000ee8000c1e1900 */
[----:B------:R-:W3:Y:S01]  /*0ba0*/  LDG.E R22, desc[UR6][R22.64] ;  /* 0x0000000616167981 */ /* 0x000ee2000c1e1900 */
[----:B------:R-:W-:Y:S01]  /*0bb0*/  VIADD R2, R2, 0x2 ;  /* 0x0000000202027836 */ /* 0x000fe20000000000 */
[----:B------:R-:W-:Y:S01]  /*0bc0*/  UMOV UR4, URZ ;  /* 0x000000ff00047c82 */ /* 0x000fe20008000000 */
[----:B--2---:R-:W-:-:S04]  /*0bd0*/  FFMA R29, R6, R20, R29 ;  /* 0x00000014061d7223 */ /* 0x004fc8000000001d */
[----:B---3--:R-:W-:-:S07]  /*0be0*/  FFMA R29, R18, R22, R29 ;  /* 0x00000016121d7223 */ /* 0x008fce000000001d */
.L_x_22:
[----:B------:R-:W-:Y:S05]  /*0bf0*/  @P0 BRA `(.L_x_20) ;  /* 0x0000000000400947 */ /* 0x000fea0003800000 */
[----:B------:R-:W1:Y:S01]  /*0c00*/  LDCU.128 UR8, c[0x0][0x380] ;  /* 0x00007000ff0877ac */ /* 0x000e620008000c00 */
[----:B------:R-:W-:Y:S01]  /*0c10*/  IMAD R3, R12, UR4, RZ ;  /* 0x000000040c037c24 */ /* 0x000fe2000f8e02ff */
[C---:B------:R-:W-:Y:S01]  /*0c20*/  IADD3 R0, P0, PT, R2.reuse, R16, RZ ;  /* 0x0000001002007210 */ /* 0x040fe20007f1e0ff */
[----:B------:R-:W-:Y:S02]  /*0c30*/  IMAD.MOV.U32 R6, RZ, RZ, R14 ;  /* 0x000000ffff067224 */ /* 0x000fe400078e000e */
[----:B------:R-:W-:Y:S02]  /*0c40*/  IMAD.MOV.U32 R7, RZ, RZ, RZ ;  /* 0x000000ffff077224 */ /* 0x000fe400078e00ff */
[----:B------:R-:W-:Y:S01]  /*0c50*/  IMAD R5, R2, R13, R3 ;  /* 0x0000000d02057224 */ /* 0x000fe200078e0203 */
[----:B------:R-:W-:Y:S01]  /*0c60*/  IADD3.X R3, PT, PT, R4, UR4, RZ, P0, !PT ;  /* 0x0000000404037c10 */ /* 0x000fe200087fe4ff */
[----:B------:R-:W-:-:S04]  /*0c70*/  IMAD.WIDE.U32 R6, R2, R12, R6 ;  /* 0x0000000c02067225 */ /* 0x000fc800078e0006 */
[----:B------:R-:W-:Y:S01]  /*0c80*/  IMAD.IADD R5, R7, 0x1, R5 ;  /* 0x0000000107057824 */ /* 0x000fe200078e0205 */
[----:B-1----:R-:W-:Y:S02]  /*0c90*/  LEA R2, P1, R0, UR8, 0x2 ;  /* 0x0000000800027c11 */ /* 0x002fe4000f8210ff */
[----:B------:R-:W-:Y:S02]  /*0ca0*/  LEA R8, P0, R6, UR10, 0x2 ;  /* 0x0000000a06087c11 */ /* 0x000fe4000f8010ff */
[----:B------:R-:W-:Y:S02]  /*0cb0*/  LEA.HI.X R3, R0, UR9, R3, 0x2, P1 ;  /* 0x0000000900037c11 */ /* 0x000fe400088f1403 */
[----:B------:R-:W-:-:S03]  /*0cc0*/  LEA.HI.X R9, R6, UR11, R5, 0x2, P0 ;  /* 0x0000000b06097c11 */ /* 0x000fc600080f1405 */
[----:B0-----:R-:W2:Y:S04]  /*0cd0*/  LDG.E R2, desc[UR6][R2.64] ;  /* 0x0000000602027981 */ /* 0x001ea8000c1e1900 */
[----:B------:R-:W2:Y:S02]  /*0ce0*/  LDG.E R8, desc[UR6][R8.64] ;  /* 0x0000000608087981 */ /* 0x000ea4000c1e1900 */
[----:B--2---:R-:W-:-:S07]  /*0cf0*/  FFMA R29, R2, R8, R29 ;  /* 0x00000008021d7223 */ /* 0x004fce000000001d */
.L_x_20:
[----:B------:R-:W1:Y:S01]  /*0d00*/  LDCU.64 UR4, c[0x0][0x390] ;  /* 0x00007200ff0477ac */ /* 0x000e620008000a00 */
[----:B------:R-:W-:-:S05]  /*0d10*/  IADD3 R14, P0, PT, R14, R16, RZ ;  /* 0x000000100e0e7210 */ /* 0x000fca0007f1e0ff */
[----:B------:R-:W-:Y:S01]  /*0d20*/  IMAD.X R3, RZ, RZ, R4, P0 ;  /* 0x000000ffff037224 */ /* 0x000fe200000e0604 */
[----:B-1----:R-:W-:-:S04]  /*0d30*/  LEA R2, P0, R14, UR4, 0x2 ;  /* 0x000000040e027c11 */ /* 0x002fc8000f8010ff */
[----:B------:R-:W-:-:S05]  /*0d40*/  LEA.HI.X R3, R14, UR5, R3, 0x2, P0 ;  /* 0x000000050e037c11 */ /* 0x000fca00080f1403 */
[----:B0-----:R-:W-:Y:S01]  /*0d50*/  STG.E desc[UR6][R2.64], R29 ;  /* 0x0000001d02007986 */ /* 0x001fe2000c101906 */
[----:B------:R-:W-:Y:S05]  /*0d60*/  EXIT ;  /* 0x000000000000794d */ /* 0x000fea0003800000 */
.L_x_23:
        /* <DEDUP_REMOVED lines=9> */
.L_x_33:


//--------------------- .text._Z23transpose_register_tilePKfPfl --------------------------
	.section	.text._Z23transpose_register_tilePKfPfl,"ax",@progbits
	.align	128
        .global         _Z23transpose_register_tilePKfPfl
        .type           _Z23transpose_register_tilePKfPfl,@function
        .size           _Z23transpose_register_tilePKfPfl,(.L_x_34 - _Z23transpose_register_tilePKfPfl)
        .other          _Z23transpose_register_tilePKfPfl,@"STO_CUDA_ENTRY STV_DEFAULT"
_Z23transpose_register_tilePKfPfl:
.text._Z23transpose_register_tilePKfPfl:
[----:B------:R-:W-:Y:S01]  /*0000*/  LDC R1, c[0x0][0x37c] ;  /* 0x0000df00ff017b82 */ /* 0x000fe20000000800 */
[----:B------:R-:W0:Y:S01]  /*0010*/  S2R R0, SR_CTAID.Y ;  /* 0x0000000000007919 */ /* 0x000e220000002600 */
[----:B------:R-:W1:Y:S01]  /*0020*/  LDCU.64 UR6, c[0x0][0x390] ;  /* 0x00007200ff0677ac */ /* 0x000e620008000a00 */
[----:B------:R-:W0:Y:S01]  /*0030*/  S2R R3, SR_TID.Y ;  /* 0x0000000000037919 */ /* 0x000e220000002200 */
[----:B------:R-:W2:Y:S01]  /*0040*/  LDCU.64 UR4, c[0x0][0x358] ;  /* 0x00006b00ff0477ac */ /* 0x000ea20008000a00 */
[----:B------:R-:W3:Y:S01]  /*0050*/  S2R R6, SR_CTAID.X ;  /* 0x0000000000067919 */ /* 0x000ee20000002500 */
[----:B------:R-:W4:Y:S01]  /*0060*/  LDCU.64 UR8, c[0x0][0x388] ;  /* 0x00007100ff0877ac */ /* 0x000f220008000a00 */
[----:B------:R-:W3:Y:S01]  /*0070*/  S2R R7, SR_TID.X ;  /* 0x0000000000077919 */ /* 0x000ee20000002100 */
[----:B0-----:R-:W-:-:S04]  /*0080*/  IMAD R0, R0, 0x4, R3 ;  /* 0x0000000400007824 */ /* 0x001fc800078e0203 */
[----:B------:R-:W-:Y:S02]  /*0090*/  IMAD.SHL.U32 R4, R0, 0x4, RZ ;  /* 0x0000000400047824 */ /* 0x000fe400078e00ff */
[----:B---3--:R-:W-:Y:S02]  /*00a0*/  IMAD R6, R6, 0x10, R7 ;  /* 0x0000001006067824 */ /* 0x008fe400078e0207 */
[C---:B------:R-:W-:Y:S02]  /*00b0*/  VIADD R21, R4.reuse, 0x2 ;  /* 0x0000000204157836 */ /* 0x040fe40000000000 */
[----:B------:R-:W-:Y:S01]  /*00c0*/  VIADD R23, R4, 0x1 ;  /* 0x0000000104177836 */ /* 0x000fe20000000000 */
[----:B------:R-:W-:Y:S01]  /*00d0*/  ISETP.GT.U32.AND P0, PT, R6, R4, PT ;  /* 0x000000040600720c */ /* 0x000fe20003f04070 */
[----:B------:R-:W-:Y:S01]  /*00e0*/  VIADD R5, R4, 0x3 ;  /* 0x0000000304057836 */ /* 0x000fe20000000000 */
[----:B------:R-:W-:Y:S02]  /*00f0*/  ISETP.GT.U32.AND P2, PT, R6, R21, PT ;  /* 0x000000150600720c */ /* 0x000fe40003f44070 */
[----:B------:R-:W-:-:S02]  /*0100*/  ISETP.GT.AND.EX P0, PT, RZ, RZ, PT, P0 ;  /* 0x000000ffff00720c */ /* 0x000fc40003f04300 */
[C---:B------:R-:W-:Y:S02]  /*0110*/  ISETP.GT.U32.AND P1, PT, R6.reuse, R23, PT ;  /* 0x000000170600720c */ /* 0x040fe40003f24070 */
[----:B------:R-:W-:Y:S02]  /*0120*/  SEL R18, R6, R4, P0 ;  /* 0x0000000406127207 */ /* 0x000fe40000000000 */
[----:B------:R-:W-:Y:S02]  /*0130*/  ISETP.GT.AND.EX P2, PT, RZ, RZ, PT, P2 ;  /* 0x000000ffff00720c */ /* 0x000fe40003f44320 */
[----:B-1----:R-:W-:Y:S02]  /*0140*/  ISETP.GE.U32.AND P0, PT, R18, UR6, PT ;  /* 0x0000000612007c0c */ /* 0x002fe4000bf06070 */
[----:B------:R-:W-:Y:S02]  /*0150*/  ISETP.GT.AND.EX P1, PT, RZ, RZ, PT, P1 ;  /* 0x000000ffff00720c */ /* 0x000fe40003f24310 */
[----:B------:R-:W-:-:S02]  /*0160*/  ISETP.GE.AND.EX P0, PT, RZ, UR7, PT, P0 ;  /* 0x00000007ff007c0c */ /* 0x000fc4000bf06300 */
[C---:B------:R-:W-:Y:S02]  /*0170*/  SEL R19, R6.reuse, R21, P2 ;  /* 0x0000001506137207 */ /* 0x040fe40001000000 */
[----:B------:R-:W-:Y:S02]  /*0180*/  SEL R20, R6, R23, P1 ;  /* 0x0000001706147207 */ /* 0x000fe40000800000 */
[----:B------:R-:W-:Y:S02]  /*0190*/  ISETP.GE.U32.AND P2, PT, R19, UR6, PT ;  /* 0x0000000613007c0c */ /* 0x000fe4000bf46070 */
[----:B------:R-:W-:Y:S02]  /*01a0*/  ISETP.GE.U32.AND P1, PT, R20, UR6, PT ;  /* 0x0000000614007c0c */ /* 0x000fe4000bf26070 */
[----:B------:R-:W-:Y:S02]  /*01b0*/  ISETP.GE.AND.EX P2, PT, RZ, UR7, PT, P2 ;  /* 0x00000007ff007c0c */ /* 0x000fe4000bf46320 */
[----:B------:R-:W-:Y:S01]  /*01c0*/  ISETP.GE.AND.EX P1, PT, RZ, UR7, PT, P1 ;  /* 0x00000007ff007c0c */ /* 0x000fe2000bf26310 */
[----:B------:R-:W0:Y:S01]  /*01d0*/  @!P0 LDC.64 R2, c[0x0][0x380] ;  /* 0x0000e000ff028b82 */ /* 0x000e220000000a00 */
[----:B------:R-:W-:Y:S01]  /*01e0*/  @!P0 IMAD.MOV.U32 R7, RZ, RZ, RZ ;  /* 0x000000ffff078224 */ /* 0x000fe200078e00ff */
[----:B------:R-:W-:Y:S01]  /*01f0*/  ISETP.GT.U32.AND P3, PT, R6, R5, PT ;  /* 0x000000050600720c */ /* 0x000fe20003f64070 */
[----:B------:R-:W-:-:S03]  /*0200*/  @!P0 IMAD.WIDE.U32 R14, R4, UR6, R6 ;  /* 0x00000006040e8c25 */ /* 0x000fc6000f8e0006 */
[----:B------:R-:W-:Y:S01]  /*0210*/  ISETP.GT.AND.EX P3, PT, RZ, RZ, PT, P3 ;  /* 0x000000ffff00720c */ /* 0x000fe20003f64330 */
[----:B------:R-:W-:-:S03]  /*0220*/  @!P0 IMAD R7, R4, UR7, R15 ;  /* 0x0000000704078c24 */ /* 0x000fc6000f8e020f */
[----:B------:R-:W1:Y:S01]  /*0230*/  @!P2 LDC.64 R10, c[0x0][0x380] ;  /* 0x0000e000ff0aab82 */ /* 0x000e620000000a00 */
[----:B------:R-:W-:Y:S01]  /*0240*/  @!P2 IMAD.MOV.U32 R16, RZ, RZ, R6 ;  /* 0x000000ffff10a224 */ /* 0x000fe200078e0006 */
[----:B------:R-:W-:Y:S01]  /*0250*/  SEL R0, R6, R5, P3 ;  /* 0x0000000506007207 */ /* 0x000fe20001800000 */
[----:B------:R-:W-:Y:S02]  /*0260*/  @!P2 IMAD.MOV.U32 R17, RZ, RZ, RZ ;  /* 0x000000ffff11a224 */ /* 0x000fe400078e00ff */
[----:B------:R-:W-:Y:S01]  /*0270*/  @!P1 IMAD.MOV.U32 R15, RZ, RZ, RZ ;  /* 0x000000ffff0f9224 */ /* 0x000fe200078e00ff */
[----:B------:R-:W-:Y:S01]  /*0280*/  ISETP.GE.U32.AND P3, PT, R0, UR6, PT ;  /* 0x0000000600007c0c */ /* 0x000fe2000bf66070 */
[----:B------:R-:W-:Y:S01]  /*0290*/  @!P2 IMAD.WIDE.U32 R16, R21, UR6, R16 ;  /* 0x000000061510ac25 */ /* 0x000fe2000f8e0010 */
[----:B------:R-:W3:Y:S02]  /*02a0*/  @!P1 LDC.64 R8, c[0x0][0x380] ;  /* 0x0000e000ff089b82 */ /* 0x000ee40000000a00 */
[----:B------:R-:W-:-:S02]  /*02b0*/  ISETP.GE.AND.EX P3, PT, RZ, UR7, PT, P3 ;  /* 0x00000007ff007c0c */ /* 0x000fc4000bf66330 */
[----:B0-----:R-:W-:-:S04]  /*02c0*/  @!P0 LEA R2, P4, R14, R2, 0x2 ;  /* 0x000000020e028211 */ /* 0x001fc800078810ff */
[----:B------:R-:W-:Y:S01]  /*02d0*/  @!P0 LEA.HI.X R3, R14, R3, R7, 0x2, P4 ;  /* 0x000000030e038211 */ /* 0x000fe200020f1407 */
[----:B------:R-:W-:Y:S02]  /*02e0*/  @!P1 IMAD.MOV.U32 R14, RZ, RZ, R6 ;  /* 0x000000ffff0e9224 */ /* 0x000fe400078e0006 */
[----:B------:R-:W-:Y:S02]  /*02f0*/  IMAD.MOV.U32 R7, RZ, RZ, RZ ;  /* 0x000000ffff077224 */ /* 0x000fe400078e00ff */
[----:B------:R-:W-:Y:S02]  /*0300*/  @!P1 IMAD.WIDE.U32 R14, R23, UR6, R14 ;  /* 0x00000006170e9c25 */ /* 0x000fe4000f8e000e */
[----:B------:R-:W0:Y:S02]  /*0310*/  @!P3 LDC.64 R12, c[0x0][0x380] ;  /* 0x0000e000ff0cbb82 */ /* 0x000e240000000a00 */
[----:B--2---:R2:W4:Y:S01]  /*0320*/  @!P0 LDG.E R7, desc[UR4][R2.64] ;  /* 0x0000000402078981 */ /* 0x004522000c1e1900 */
[----:B------:R-:W-:Y:S01]  /*0330*/  @!P2 IMAD R21, R21, UR7, R17 ;  /* 0x000000071515ac24 */ /* 0x000fe2000f8e0211 */
[----:B-1----:R-:W-:Y:S01]  /*0340*/  @!P2 LEA R10, P0, R16, R10, 0x2 ;  /* 0x0000000a100aa211 */ /* 0x002fe200078010ff */
[----:B------:R-:W-:Y:S01]  /*0350*/  @!P1 IMAD R23, R23, UR7, R15 ;  /* 0x0000000717179c24 */ /* 0x000fe2000f8e020f */
[----:B---3--:R-:W-:Y:S01]  /*0360*/  @!P1 LEA R8, P4, R14, R8, 0x2 ;  /* 0x000000080e089211 */ /* 0x008fe200078810ff */
[----:B------:R-:W-:Y:S01]  /*0370*/  IMAD.MOV.U32 R17, RZ, RZ, RZ ;  /* 0x000000ffff117224 */ /* 0x000fe200078e00ff */
[----:B------:R-:W-:Y:S01]  /*0380*/  @!P2 LEA.HI.X R11, R16, R11, R21, 0x2, P0 ;  /* 0x0000000b100ba211 */ /* 0x000fe200000f1415 */
[----:B------:R-:W-:Y:S01]  /*0390*/  IMAD.MOV.U32 R21, RZ, RZ, RZ ;  /* 0x000000ffff157224 */ /* 0x000fe200078e00ff */
[----:B------:R-:W-:-:S05]  /*03a0*/  @!P1 LEA.HI.X R9, R14, R9, R23, 0x2, P4 ;  /* 0x000000090e099211 */ /* 0x000fca00020f1417 */
[----:B------:R-:W3:Y:S04]  /*03b0*/  @!P1 LDG.E R17, desc[UR4][R8.64] ;  /* 0x0000000408119981 */ /* 0x000ee8000c1e1900 */
[----:B------:R-:W3:Y:S01]  /*03c0*/  @!P2 LDG.E R21, desc[UR4][R10.64] ;  /* 0x000000040a15a981 */ /* 0x000ee2000c1e1900 */
[----:B------:R-:W-:Y:S02]  /*03d0*/  @!P3 IMAD.MOV.U32 R14, RZ, RZ, R6 ;  /* 0x000000ffff0eb224 */ /* 0x000fe400078e0006 */
[----:B------:R-:W-:Y:S02]  /*03e0*/  @!P3 IMAD.MOV.U32 R15, RZ, RZ, RZ ;  /* 0x000000ffff0fb224 */ /* 0x000fe400078e00ff */
[----:B------:R-:W-:-:S04]  /*03f0*/  @!P3 IMAD.WIDE.U32 R14, R5, UR6, R14 ;  /* 0x00000006050ebc25 */ /* 0x000fc8000f8e000e */
[----:B------:R-:W-:Y:S01]  /*0400*/  @!P3 IMAD R5, R5, UR7, R15 ;  /* 0x000000070505bc24 */ /* 0x000fe2000f8e020f */
[----:B0-----:R-:W-:Y:S01]  /*0410*/  @!P3 LEA R12, P0, R14, R12, 0x2 ;  /* 0x0000000c0e0cb211 */ /* 0x001fe200078010ff */
[----:B------:R-:W-:-:S03]  /*0420*/  IMAD.MOV.U32 R15, RZ, RZ, RZ ;  /* 0x000000ffff0f7224 */ /* 0x000fc600078e00ff */
[----:B------:R-:W-:Y:S01]  /*0430*/  @!P3 LEA.HI.X R13, R14, R13, R5, 0x2, P0 ;  /* 0x0000000d0e0db211 */ /* 0x000fe200000f1405 */
[----:B------:R-:W-:Y:S02]  /*0440*/  IMAD.MOV.U32 R5, RZ, RZ, RZ ;  /* 0x000000ffff057224 */ /* 0x000fe400078e00ff */
[----:B------:R-:W-:Y:S02]  /*0450*/  IMAD.WIDE.U32 R4, R6, UR6, R4 ;  /* 0x0000000606047c25 */ /* 0x000fe4000f8e0004 */
[----:B------:R0:W5:Y:S01]  /*0460*/  @!P3 LDG.E R15, desc[UR4][R12.64] ;  /* 0x000000040c0fb981 */ /* 0x000162000c1e1900 */
[----:B------:R-:W-:Y:S01]  /*0470*/  ISETP.GE.U32.AND P0, PT, R18, UR6, PT ;  /* 0x0000000612007c0c */ /* 0x000fe2000bf06070 */
[----:B--2---:R-:W-:Y:S01]  /*0480*/  IMAD R3, R6, UR7, R5 ;  /* 0x0000000706037c24 */ /* 0x004fe2000f8e0205 */
[----:B------:R-:W-:Y:S02]  /*0490*/  ISETP.GE.U32.AND P1, PT, R20, UR6, PT ;  /* 0x0000000614007c0c */ /* 0x000fe4000bf26070 */
[----:B------:R-:W-:-:S02]  /*04a0*/  ISETP.GE.U32.AND P2, PT, R19, UR6, PT ;  /* 0x0000000613007c0c */ /* 0x000fc4000bf46070 */
[----:B----4-:R-:W-:Y:S02]  /*04b0*/  LEA R2, P3, R4, UR8, 0x2 ;  /* 0x0000000804027c11 */ /* 0x010fe4000f8610ff */
[----:B------:R-:W-:Y:S02]  /*04c0*/  ISETP.GE.U32.AND P4, PT, R0, UR6, PT ;  /* 0x0000000600007c0c */ /* 0x000fe4000bf86070 */
[----:B------:R-:W-:Y:S02]  /*04d0*/  ISETP.GE.AND.EX P0, PT, RZ, UR7, PT, P0 ;  /* 0x00000007ff007c0c */ /* 0x000fe4000bf06300 */
[----:B------:R-:W-:Y:S02]  /*04e0*/  ISETP.GE.AND.EX P1, PT, RZ, UR7, PT, P1 ;  /* 0x00000007ff007c0c */ /* 0x000fe4000bf26310 */
[----:B------:R-:W-:Y:S02]  /*04f0*/  ISETP.GE.AND.EX P2, PT, RZ, UR7, PT, P2 ;  /* 0x00000007ff007c0c */ /* 0x000fe4000bf46320 */
[----:B------:R-:W-:-:S02]  /*0500*/  LEA.HI.X R3, R4, UR9, R3, 0x2, P3 ;  /* 0x0000000904037c11 */ /* 0x000fc400098f1403 */
[----:B------:R-:W-:-:S05]  /*0510*/  ISETP.GE.AND.EX P3, PT, RZ, UR7, PT, P4 ;  /* 0x00000007ff007c0c */ /* 0x000fca000bf66340 */
[----:B------:R0:W-:Y:S04]  /*0520*/  @!P0 STG.E desc[UR4][R2.64], R7 ;  /* 0x0000000702008986 */ /* 0x0001e8000c101904 */
[----:B---3--:R0:W-:Y:S04]  /*0530*/  @!P1 STG.E desc[UR4][R2.64+0x4], R17 ;  /* 0x0000041102009986 */ /* 0x0081e8000c101904 */
[----:B------:R0:W-:Y:S01]  /*0540*/  @!P2 STG.E desc[UR4][R2.64+0x8], R21 ;  /* 0x000008150200a986 */ /* 0x0001e2000c101904 */
[----:B------:R-:W-:Y:S05]  /*0550*/  @P3 EXIT ;  /* 0x000000000000394d */ /* 0x000fea0003800000 */
[----:B-----5:R-:W-:Y:S01]  /*0560*/  STG.E desc[UR4][R2.64+0xc], R15 ;  /* 0x00000c0f02007986 */ /* 0x020fe2000c101904 */
[----:B------:R-:W-:Y:S05]  /*0570*/  EXIT ;  /* 0x000000000000794d */ /* 0x000fea0003800000 */
.L_x_24:
        /* <DEDUP_REMOVED lines=16> */
.L_x_34:


//--------------------- .text._Z26transpose_shared_coalescedPKfPfl --------------------------
	.section	.text._Z26transpose_shared_coalescedPKfPfl,"ax",@progbits
	.align	128
        .global         _Z26transpose_shared_coalescedPKfPfl
        .type           _Z26transpose_shared_coalescedPKfPfl,@function
        .size           _Z26transpose_shared_coalescedPKfPfl,(.L_x_35 - _Z26transpose_shared_coalescedPKfPfl)
        .other          _Z26transpose_shared_coalescedPKfPfl,@"STO_CUDA_ENTRY STV_DEFAULT"
_Z26transpose_shared_coalescedPKfPfl:
.text._Z26transpose_shared_coalescedPKfPfl:
[----:B------:R-:W-:Y:S01]  /*0000*/  LDC R1, c[0x0][0x37c] ;  /* 0x0000df00ff017b82 */ /* 0x000fe20000000800 */
[----:B------:R-:W0:Y:S01]  /*0010*/  S2R R7, SR_CTAID.X ;  /* 0x0000000000077919 */ /* 0x000e220000002500 */
[----:B------:R-:W1:Y:S01]  /*0020*/  LDCU.64 UR6, c[0x0][0x390] ;  /* 0x00007200ff0677ac */ /* 0x000e620008000a00 */
[----:B------:R-:W0:Y:S01]  /*0030*/  S2R R6, SR_TID.X ;  /* 0x0000000000067919 */ /* 0x000e220000002100 */
[----:B------:R-:W2:Y:S01]  /*0040*/  LDCU.64 UR4, c[0x0][0x358] ;  /* 0x00006b00ff0477ac */ /* 0x000ea20008000a00 */
[----:B------:R-:W3:Y:S01]  /*0050*/  S2R R8, SR_TID.Y ;  /* 0x0000000000087919 */ /* 0x000ee20000002200 */
[----:B------:R-:W3:Y:S01]  /*0060*/  S2R R9, SR_CTAID.Y ;  /* 0x0000000000097919 */ /* 0x000ee20000002600 */
[----:B0-----:R-:W-:Y:S02]  /*0070*/  IMAD R2, R7, 0x10, R6 ;  /* 0x0000001007027824 */ /* 0x001fe400078e0206 */
[----:B---3--:R-:W-:-:S05]  /*0080*/  IMAD R5, R9, 0x10, R8 ;  /* 0x0000001009057824 */ /* 0x008fca00078e0208 */
[----:B------:R-:W-:-:S04]  /*0090*/  ISETP.GT.U32.AND P0, PT, R2, R5, PT ;  /* 0x000000050200720c */ /* 0x000fc80003f04070 */
[----:B------:R-:W-:-:S04]  /*00a0*/  ISETP.GT.AND.EX P0, PT, RZ, RZ, PT, P0 ;  /* 0x000000ffff00720c */ /* 0x000fc80003f04300 */
[----:B------:R-:W-:-:S04]  /*00b0*/  SEL R0, R2, R5, P0 ;  /* 0x0000000502007207 */ /* 0x000fc80000000000 */
[----:B-1----:R-:W-:-:S04]  /*00c0*/  ISETP.GE.U32.AND P0, PT, R0, UR6, PT ;  /* 0x0000000600007c0c */ /* 0x002fc8000bf06070 */
[----:B------:R-:W-:-:S13]  /*00d0*/  ISETP.GE.AND.EX P0, PT, RZ, UR7, PT, P0 ;  /* 0x00000007ff007c0c */ /* 0x000fda000bf06300 */
[----:B------:R-:W0:Y:S01]  /*00e0*/  @!P0 LDC.64 R10, c[0x0][0x380] ;  /* 0x0000e000ff0a8b82 */ /* 0x000e220000000a00 */
[----:B------:R-:W-:Y:S02]  /*00f0*/  @!P0 IMAD.MOV.U32 R3, RZ, RZ, RZ ;  /* 0x000000ffff038224 */ /* 0x000fe400078e00ff */
[----:B------:R-:W-:-:S04]  /*0100*/  @!P0 IMAD.WIDE.U32 R2, R5, UR6, R2 ;  /* 0x0000000605028c25 */ /* 0x000fc8000f8e0002 */
[----:B------:R-:W-:Y:S01]  /*0110*/  @!P0 IMAD R5, R5, UR7, R3 ;  /* 0x0000000705058c24 */ /* 0x000fe2000f8e0203 */
[----:B0-----:R-:W-:-:S04]  /*0120*/  @!P0 LEA R4, P1, R2, R10, 0x2 ;  /* 0x0000000a02048211 */ /* 0x001fc800078210ff */
[----:B------:R-:W-:-:S05]  /*0130*/  @!P0 LEA.HI.X R5, R2, R11, R5, 0x2, P1 ;  /* 0x0000000b02058211 */ /* 0x000fca00008f1405 */
[----:B--2---:R0:W2:Y:S01]  /*0140*/  @!P0 LDG.E R4, desc[UR4][R4.64] ;  /* 0x0000000404048981 */ /* 0x0040a2000c1e1900 */
[----:B------:R-:W-:Y:S01]  /*0150*/  @!P0 MOV R0, 0x400 ;  /* 0x0000040000008802 */ /* 0x000fe20000000f00 */
[----:B------:R-:W-:Y:S01]  /*0160*/  IMAD R7, R7, 0x10, R8 ;  /* 0x0000001007077824 */ /* 0x000fe200078e0208 */
[----:B------:R-:W1:Y:S01]  /*0170*/  @!P0 S2R R3, SR_CgaCtaId ;  /* 0x0000000000038919 */ /* 0x000e620000008800 */
[----:B------:R-:W-:-:S05]  /*0180*/  IMAD R2, R9, 0x10, R6 ;  /* 0x0000001009027824 */ /* 0x000fca00078e0206 */
[----:B------:R-:W-:-:S04]  /*0190*/  ISETP.GT.U32.AND P1, PT, R2, R7, PT ;  /* 0x000000070200720c */ /* 0x000fc80003f24070 */
[----:B------:R-:W-:-:S04]  /*01a0*/  ISETP.GT.AND.EX P1, PT, RZ, RZ, PT, P1 ;  /* 0x000000ffff00720c */ /* 0x000fc80003f24310 */
[----:B------:R-:W-:-:S04]  /*01b0*/  SEL R9, R2, R7, P1 ;  /* 0x0000000702097207 */ /* 0x000fc80000800000 */
[----:B------:R-:W-:-:S04]  /*01c0*/  ISETP.GE.U32.AND P1, PT, R9, UR6, PT ;  /* 0x0000000609007c0c */ /* 0x000fc8000bf26070 */
[----:B------:R-:W-:Y:S02]  /*01d0*/  ISETP.GE.AND.EX P1, PT, RZ, UR7, PT, P1 ;  /* 0x00000007ff007c0c */ /* 0x000fe4000bf26310 */
[----:B-1----:R-:W-:-:S05]  /*01e0*/  @!P0 LEA R0, R3, R0, 0x18 ;  /* 0x0000000003008211 */ /* 0x002fca00078ec0ff */
[----:B------:R-:W-:-:S04]  /*01f0*/  @!P0 IMAD R0, R8, 0x44, R0 ;  /* 0x0000004408008824 */ /* 0x000fc800078e0200 */
[----:B0-----:R-:W-:-:S05]  /*0200*/  @!P0 IMAD R5, R6, 0x4, R0 ;  /* 0x0000000406058824 */ /* 0x001fca00078e0200 */
[----:B--2---:R0:W-:Y:S01]  /*0210*/  @!P0 STS [R5], R4 ;  /* 0x0000000405008388 */ /* 0x0041e20000000800 */
[----:B------:R-:W-:Y:S06]  /*0220*/  BAR.SYNC.DEFER_BLOCKING 0x0 ;  /* 0x0000000000007b1d */ /* 0x000fec0000010000 */
[----:B------:R-:W-:Y:S05]  /*0230*/  @P1 EXIT ;  /* 0x000000000000194d */ /* 0x000fea0003800000 */
[----:B------:R-:W1:Y:S01]  /*0240*/  S2R R3, SR_CgaCtaId ;  /* 0x0000000000037919 */ /* 0x000e620000008800 */
[----:B------:R-:W-:Y:S01]  /*0250*/  MOV R0, 0x400 ;  /* 0x0000040000007802 */ /* 0x000fe20000000f00 */
[----:B------:R-:W0:Y:S03]  /*0260*/  LDCU.64 UR8, c[0x0][0x388] ;  /* 0x00007100ff0877ac */ /* 0x000e260008000a00 */
[----:B-1----:R-:W-:-:S05]  /*0270*/  LEA R3, R3, R0, 0x18 ;  /* 0x0000000003037211 */ /* 0x002fca00078ec0ff */
[----:B------:R-:W-:Y:S02]  /*0280*/  IMAD R0, R6, 0x44, R3 ;  /* 0x0000004406007824 */ /* 0x000fe400078e0203 */
[----:B------:R-:W-:Y:S02]  /*0290*/  IMAD.MOV.U32 R3, RZ, RZ, RZ ;  /* 0x000000ffff037224 */ /* 0x000fe400078e00ff */
[----:B------:R-:W-:Y:S02]  /*02a0*/  IMAD R0, R8, 0x4, R0 ;  /* 0x0000000408007824 */ /* 0x000fe400078e0200 */
[----:B------:R-:W-:-:S03]  /*02b0*/  IMAD.WIDE.U32 R2, R7, UR6, R2 ;  /* 0x0000000607027c25 */ /* 0x000fc6000f8e0002 */
[----:B------:R-:W1:Y:S01]  /*02c0*/  LDS R9, [R0] ;  /* 0x0000000000097984 */ /* 0x000e620000000800 */
[----:B------:R-:W-:Y:S01]  /*02d0*/  IMAD R7, R7, UR7, R3 ;  /* 0x0000000707077c24 */ /* 0x000fe2000f8e0203 */
[----:B0-----:R-:W-:-:S04]  /*02e0*/  LEA R4, P0, R2, UR8, 0x2 ;  /* 0x0000000802047c11 */ /* 0x001fc8000f8010ff */
[----:B------:R-:W-:-:S05]  /*02f0*/  LEA.HI.X R5, R2, UR9, R7, 0x2, P0 ;  /* 0x0000000902057c11 */ /* 0x000fca00080f1407 */
[----:B-1----:R-:W-:Y:S01]  /*0300*/  STG.E desc[UR4][R4.64], R9 ;  /* 0x0000000904007986 */ /* 0x002fe2000c101904 */
[----:B------:R-:W-:Y:S05]  /*0310*/  EXIT ;  /* 0x000000000000794d */ /* 0x000fea0003800000 */
.L_x_25:
        /* <DEDUP_REMOVED lines=14> */
.L_x_35:


//--------------------- .text._Z16transpose_sharedPKfPfl --------------------------
	.section	.text._Z16transpose_sharedPKfPfl,"ax",@progbits
	.align	128
        .global         _Z16transpose_sharedPKfPfl
        .type           _Z16transpose_sharedPKfPfl,@function
        .size           _Z16transpose_sharedPKfPfl,(.L_x_36 - _Z16transpose_sharedPKfPfl)
        .other          _Z16transpose_sharedPKfPfl,@"STO_CUDA_ENTRY STV_DEFAULT"
_Z16transpose_sharedPKfPfl:
.text._Z16transpose_sharedPKfPfl:
[----:B------:R-:W-:Y:S01]  /*0000*/  LDC R1, c[0x0][0x37c] ;  /* 0x0000df00ff017b82 */ /* 0x000fe20000000800 */
[----:B------:R-:W0:Y:S01]  /*0010*/  S2R R2, SR_CTAID.Y ;  /* 0x0000000000027919 */ /* 0x000e220000002600 */
[----:B------:R-:W1:Y:S01]  /*0020*/  LDCU.64 UR6, c[0x0][0x390] ;  /* 0x00007200ff0677ac */ /* 0x000e620008000a00 */
[----:B------:R-:W0:Y:S01]  /*0030*/  S2R R11, SR_TID.Y ;  /* 0x00000000000b7919 */ /* 0x000e220000002200 */
[----:B------:R-:W2:Y:S01]  /*0040*/  LDCU.64 UR4, c[0x0][0x358] ;  /* 0x00006b00ff0477ac */ /* 0x000ea20008000a00 */
[----:B------:R-:W3:Y:S01]  /*0050*/  S2R R4, SR_CTAID.X ;  /* 0x0000000000047919 */ /* 0x000ee20000002500 */
[----:B------:R-:W3:Y:S01]  /*0060*/  S2R R3, SR_TID.X ;  /* 0x0000000000037919 */ /* 0x000ee20000002100 */
        /* <DEDUP_REMOVED lines=12> */
[----:B------:R-:W-:-:S06]  /*0130*/  @!P0 LEA.HI.X R9, R6, R9, R0, 0x2, P1 ;  /* 0x0000000906098211 */ /* 0x000fcc00008f1400 */
[----:B--2---:R-:W2:Y:S01]  /*0140*/  @!P0 LDG.E R9, desc[UR4][R8.64] ;  /* 0x0000000408098981 */ /* 0x004ea2000c1e1900 */
[----:B------:R-:W-:Y:S02]  /*0150*/  MOV R0, 0x400 ;  /* 0x0000040000007802 */ /* 0x000fe40000000f00 */
[----:B------:R-:W-:Y:S01]  /*0160*/  ISETP.GE.U32.AND P1, PT, R10, UR6, PT ;  /* 0x000000060a007c0c */ /* 0x000fe2000bf26070 */
[----:B------:R-:W0:Y:S03]  /*0170*/  S2R R7, SR_CgaCtaId ;  /* 0x0000000000077919 */ /* 0x000e260000008800 */
[----:B------:R-:W-:Y:S02]  /*0180*/  ISETP.GE.AND.EX P1, PT, RZ, UR7, PT, P1 ;  /* 0x00000007ff007c0c */ /* 0x000fe4000bf26310 */
[----:B0-----:R-:W-:-:S05]  /*0190*/  LEA R0, R7, R0, 0x18 ;  /* 0x0000000007007211 */ /* 0x001fca00078ec0ff */
[----:B------:R-:W-:-:S04]  /*01a0*/  IMAD R0, R11, 0x44, R0 ;  /* 0x000000440b007824 */ /* 0x000fc800078e0200 */
[----:B------:R-:W-:-:S05]  /*01b0*/  IMAD R0, R3, 0x4, R0 ;  /* 0x0000000403007824 */ /* 0x000fca00078e0200 */
[----:B--2---:R0:W-:Y:S01]  /*01c0*/  @!P0 STS [R0], R9 ;  /* 0x0000000900008388 */ /* 0x0041e20000000800 */
[----:B------:R-:W-:Y:S06]  /*01d0*/  BAR.SYNC.DEFER_BLOCKING 0x0 ;  /* 0x0000000000007b1d */ /* 0x000fec0000010000 */
[----:B------:R-:W-:Y:S05]  /*01e0*/  @P1 EXIT ;  /* 0x000000000000194d */ /* 0x000fea0003800000 */
[----:B------:R-:W1:Y:S01]  /*01f0*/  LDS R7, [R0] ;  /* 0x0000000000077984 */ /* 0x000e620000000800 */
[----:B------:R-:W2:Y:S01]  /*0200*/  LDCU.64 UR8, c[0x0][0x388] ;  /* 0x00007100ff0877ac */ /* 0x000ea20008000a00 */
[----:B------:R-:W-:Y:S02]  /*0210*/  IMAD.MOV.U32 R3, RZ, RZ, RZ ;  /* 0x000000ffff037224 */ /* 0x000fe400078e00ff */
[----:B------:R-:W-:-:S04]  /*0220*/  IMAD.WIDE.U32 R2, R4, UR6, R2 ;  /* 0x0000000604027c25 */ /* 0x000fc8000f8e0002 */
[----:B------:R-:W-:Y:S01]  /*0230*/  IMAD R5, R4, UR7, R3 ;  /* 0x0000000704057c24 */ /* 0x000fe2000f8e0203 */
[----:B--2---:R-:W-:-:S04]  /*0240*/  LEA R4, P0, R2, UR8, 0x2 ;  /* 0x0000000802047c11 */ /* 0x004fc8000f8010ff */
[----:B------:R-:W-:-:S05]  /*0250*/  LEA.HI.X R5, R2, UR9, R5, 0x2, P0 ;  /* 0x0000000902057c11 */ /* 0x000fca00080f1405 */
[----:B-1----:R-:W-:Y:S01]  /*0260*/  STG.E desc[UR4][R4.64], R7 ;  /* 0x0000000704007986 */ /* 0x002fe2000c101904 */
[----:B------:R-:W-:Y:S05]  /*0270*/  EXIT ;  /* 0x000000000000794d */ /* 0x000fea0003800000 */
.L_x_26:
        /* <DEDUP_REMOVED lines=16> */
.L_x_36:


//--------------------- .text._Z15transpose_naivePKfPfl --------------------------
	.section	.text._Z15transpose_naivePKfPfl,"ax",@progbits
	.align	128
        .global         _Z15transpose_naivePKfPfl
        .type           _Z15transpose_naivePKfPfl,@function
        .size           _Z15transpose_naivePKfPfl,(.L_x_37 - _Z15transpose_naivePKfPfl)
        .other          _Z15transpose_naivePKfPfl,@"STO_CUDA_ENTRY STV_DEFAULT"
_Z15transpose_naivePKfPfl:
.text._Z15transpose_naivePKfPfl:
        /* <DEDUP_REMOVED lines=16> */
[----:B------:R-:W0:Y:S01]  /*0100*/  LDCU.128 UR8, c[0x0][0x380] ;  /* 0x00007000ff0877ac */ /* 0x000e220008000c00 */
[----:B------:R-:W-:Y:S01]  /*0110*/  IMAD.MOV.U32 R5, RZ, RZ, RZ ;  /* 0x000000ffff057224 */ /* 0x000fe200078e00ff */
[----:B------:R-:W1:Y:S01]  /*0120*/  LDCU.64 UR4, c[0x0][0x358] ;  /* 0x00006b00ff0477ac */ /* 0x000e620008000a00 */
[----:B------:R-:W-:-:S04]  /*0130*/  IMAD.WIDE.U32 R2, R8, UR6, R4 ;  /* 0x0000000608027c25 */ /* 0x000fc8000f8e0004 */
[----:B------:R-:W-:Y:S01]  /*0140*/  IMAD R3, R8, UR7, R3 ;  /* 0x0000000708037c24 */ /* 0x000fe2000f8e0203 */
[----:B0-----:R-:W-:-:S04]  /*0150*/  LEA R6, P0, R2, UR8, 0x2 ;  /* 0x0000000802067c11 */ /* 0x001fc8000f8010ff */
[----:B------:R-:W-:-:S06]  /*0160*/  LEA.HI.X R7, R2, UR9, R3, 0x2, P0 ;  /* 0x0000000902077c11 */ /* 0x000fcc00080f1403 */
[----:B-1----:R-:W2:Y:S01]  /*0170*/  LDG.E R7, desc[UR4][R6.64] ;  /* 0x0000000406077981 */ /* 0x002ea2000c1e1900 */
[----:B------:R-:W-:Y:S02]  /*0180*/  IMAD.MOV.U32 R9, RZ, RZ, RZ ;  /* 0x000000ffff097224 */ /* 0x000fe400078e00ff */
[----:B------:R-:W-:-:S04]  /*0190*/  IMAD.WIDE.U32 R2, R4, UR6, R8 ;  /* 0x0000000604027c25 */ /* 0x000fc8000f8e0008 */
[----:B------:R-:W-:Y:S01]  /*01a0*/  IMAD R5, R4, UR7, R3 ;  /* 0x0000000704057c24 */ /* 0x000fe2000f8e0203 */
[----:B------:R-:W-:-:S04]  /*01b0*/  LEA R4, P0, R2, UR10, 0x2 ;  /* 0x0000000a02047c11 */ /* 0x000fc8000f8010ff */
[----:B------:R-:W-:-:S05]  /*01c0*/  LEA.HI.X R5, R2, UR11, R5, 0x2, P0 ;  /* 0x0000000b02057c11 */ /* 0x000fca00080f1405 */
[----:B--2---:R-:W-:Y:S01]  /*01d0*/  STG.E desc[UR4][R4.64], R7 ;  /* 0x0000000704007986 */ /* 0x004fe2000c101904 */
[----:B------:R-:W-:Y:S05]  /*01e0*/  EXIT ;  /* 0x000000000000794d */ /* 0x000fea0003800000 */
.L_x_27:
        /* <DEDUP_REMOVED lines=9> */
.L_x_37:


//--------------------- .text._Z10set_matrixPflf  --------------------------
	.section	.text._Z10set_matrixPflf,"ax",@progbits
	.align	128
        .global         _Z10set_matrixPflf
        .type           _Z10set_matrixPflf,@function
        .size           _Z10set_matrixPflf,(.L_x_38 - _Z10set_matrixPflf)
        .other          _Z10set_matrixPflf,@"STO_CUDA_ENTRY STV_DEFAULT"
_Z10set_matrixPflf:
.text._Z10set_matrixPflf:
[----:B------:R-:W-:Y:S01]  /*0000*/  LDC R1, c[0x0][0x37c] ;  /* 0x0000df00ff017b82 */ /* 0x000fe20000000800 */
[----:B------:R-:W0:Y:S01]  /*0010*/  S2R R0, SR_TID.X ;  /* 0x0000000000007919 */ /* 0x000e220000002100 */
[----:B------:R-:W1:Y:S06]  /*0020*/  LDCU.64 UR6, c[0x0][0x388] ;  /* 0x00007100ff0677ac */ /* 0x000e6c0008000a00 */
[----:B------:R-:W0:Y:S08]  /*0030*/  S2UR UR5, SR_CTAID.X ;  /* 0x00000000000579c3 */ /* 0x000e300000002500 */
[----:B------:R-:W0:Y:S01]  /*0040*/  LDC R5, c[0x0][0x360] ;  /* 0x0000d800ff057b82 */ /* 0x000e220000000800 */
[----:B-1----:R-:W-:-:S02]  /*0050*/  UIMAD UR4, UR7, UR6, URZ ;  /* 0x00000006070472a4 */ /* 0x002fc4000f8e02ff */
[----:B------:R-:W-:Y:S02]  /*0060*/  UIMAD.WIDE.U32 UR8, UR6, UR6, URZ ;  /* 0x00000006060872a5 */ /* 0x000fe4000f8e00ff */
[----:B------:R-:W-:-:S04]  /*0070*/  UIMAD UR4, UR6, UR7, UR4 ;  /* 0x00000007060472a4 */ /* 0x000fc8000f8e0204 */
[----:B------:R-:W-:-:S06]  /*0080*/  UIADD3 UR4, UPT, UPT, UR9, UR4, URZ ;  /* 0x0000000409047290 */ /* 0x000fcc000fffe0ff */
[----:B------:R-:W-:Y:S02]  /*0090*/  IMAD.U32 R2, RZ, RZ, UR4 ;  /* 0x00000004ff027e24 */ /* 0x000fe4000f8e00ff */
[----:B0-----:R-:W-:-:S05]  /*00a0*/  IMAD R0, R5, UR5, R0 ;  /* 0x0000000505007c24 */ /* 0x001fca000f8e0200 */
[----:B------:R-:W-:-:S04]  /*00b0*/  ISETP.LT.U32.AND P0, PT, R0, UR8, PT ;  /* 0x0000000800007c0c */ /* 0x000fc8000bf01070 */
[----:B------:R-:W-:-:S13]  /*00c0*/  ISETP.GT.U32.AND.EX P0, PT, R2, RZ, PT, P0 ;  /* 0x000000ff0200720c */ /* 0x000fda0003f04100 */
[----:B------:R-:W-:Y:S05]  /*00d0*/  @!P0 EXIT ;  /* 0x000000000000894d */ /* 0x000fea0003800000 */
[----:B------:R-:W0:Y:S01]  /*00e0*/  LDC R9, c[0x0][0x390] ;  /* 0x0000e400ff097b82 */ /* 0x000e220000000800 */
[----:B------:R-:W1:Y:S01]  /*00f0*/  LDCU UR5, c[0x0][0x370] ;  /* 0x00006e00ff0577ac */ /* 0x000e620008000800 */
[----:B------:R-:W-:Y:S02]  /*0100*/  IMAD.MOV.U32 R4, RZ, RZ, R0 ;  /* 0x000000ffff047224 */ /* 0x000fe400078e0000 */
[----:B------:R-:W-:Y:S01]  /*0110*/  IMAD.MOV.U32 R7, RZ, RZ, RZ ;  /* 0x000000ffff077224 */ /* 0x000fe200078e00ff */
[----:B------:R-:W2:Y:S01]  /*0120*/  LDCU.64 UR6, c[0x0][0x358] ;  /* 0x00006b00ff0677ac */ /* 0x000ea20008000a00 */
[----:B------:R-:W3:Y:S01]  /*0130*/  LDCU.64 UR10, c[0x0][0x380] ;  /* 0x00007000ff0a77ac */ /* 0x000ee20008000a00 */
[----:B-1----:R-:W-:-:S07]  /*0140*/  IMAD R5, R5, UR5, RZ ;  /* 0x0000000505057c24 */ /* 0x002fce000f8e02ff */
.L_x_28:
[----:B---3--:R-:W-:-:S04]  /*0150*/  LEA R2, P0, R4, UR10, 0x2 ;  /* 0x0000000a04027c11 */ /* 0x008fc8000f8010ff */
[----:B------:R-:W-:Y:S02]  /*0160*/  LEA.HI.X R3, R4, UR11, R7, 0x2, P0 ;  /* 0x0000000b04037c11 */ /* 0x000fe400080f1407 */
[----:B------:R-:W-:Y:S01]  /*0170*/  IADD3 R4, PT, PT, R5, R0, RZ ;  /* 0x0000000005047210 */ /* 0x000fe20007ffe0ff */
[----:B------:R-:W-:Y:S02]  /*0180*/  IMAD.U32 R0, RZ, RZ, UR4 ;  /* 0x00000004ff007e24 */ /* 0x000fe4000f8e00ff */
[----:B0-2---:R1:W-:Y:S01]  /*0190*/  STG.E desc[UR6][R2.64], R9 ;  /* 0x0000000902007986 */ /* 0x0053e2000c101906 */
[----:B------:R-:W-:-:S04]  /*01a0*/  ISETP.LT.U32.AND P0, PT, R4, UR8, PT ;  /* 0x0000000804007c0c */ /* 0x000fc8000bf01070 */
[----:B------:R-:W-:Y:S02]  /*01b0*/  ISETP.GT.U32.AND.EX P0, PT, R0, RZ, PT, P0 ;  /* 0x000000ff0000720c */ /* 0x000fe40003f04100 */
[----:B------:R-:W-:-:S11]  /*01c0*/  MOV R0, R4 ;  /* 0x0000000400007202 */ /* 0x000fd60000000f00 */
[----:B-1----:R-:W-:Y:S05]  /*01d0*/  @P0 BRA `(.L_x_28) ;  /* 0xfffffffc00dc0947 */ /* 0x002fea000383ffff */
[----:B------:R-:W-:Y:S05]  /*01e0*/  EXIT ;  /* 0x000000000000794d */ /* 0x000fea0003800000 */
.L_x_29:
        /* <DEDUP_REMOVED lines=9> */
.L_x_38:


//--------------------- .nv.shared._Z21matmul_tiled_registerILi2ELi2EEvPKfS1_Pfl --------------------------
	.section	.nv.shared._Z21matmul_tiled_registerILi2ELi2EEvPKfS1_Pfl,"aw",@nobits
	.sectionflags	@""
	.align	4
.nv.shared._Z21matmul_tiled_registerILi2ELi2EEvPKfS1_Pfl:
	.zero		3072


//--------------------- .nv.shared.reserved.0     --------------------------
	.section	.nv.shared.reserved.0,"aw",@nobits
	.weak		__nv_reservedSMEM_offset_0_alias
	.size		__nv_reservedSMEM_offset_0_alias, 0, 64
	.other		__nv_reservedSMEM_offset_0_alias,@"STO_CUDA_RESERVED_SHARED STV_DEFAULT"
__nv_reservedSMEM_offset_0_alias:
	.zero		0
	.zero		64


//--------------------- .nv.shared._Z12matmul_tiledPKfS0_Pfl --------------------------
	.section	.nv.shared._Z12matmul_tiledPKfS0_Pfl,"aw",@nobits
	.sectionflags	@""
	.align	4
.nv.shared._Z12matmul_tiledPKfS0_Pfl:
	.zero		3072


//--------------------- .nv.shared._Z26transpose_shared_coalescedPKfPfl --------------------------
	.section	.nv.shared._Z26transpose_shared_coalescedPKfPfl,"aw",@nobits
	.sectionflags	@""
	.align	4
.nv.shared._Z26transpose_shared_coalescedPKfPfl:
	.zero		2112


//--------------------- .nv.shared._Z16transpose_sharedPKfPfl --------------------------
	.section	.nv.shared._Z16transpose_sharedPKfPfl,"aw",@nobits
	.sectionflags	@""
	.align	4
.nv.shared._Z16transpose_sharedPKfPfl:
	.zero		2112


//--------------------- .nv.constant0._Z21matmul_tiled_registerILi2ELi2EEvPKfS1_Pfl --------------------------
	.section	.nv.constant0._Z21matmul_tiled_registerILi2ELi2EEvPKfS1_Pfl,"a",@progbits
	.sectionflags	@""
	.align	4
.nv.constant0._Z21matmul_tiled_registerILi2ELi2EEvPKfS1_Pfl:
	.zero		928


//--------------------- .nv.constant0._Z9matmul_BtPKfS0_Pfl --------------------------
	.section	.nv.constant0._Z9matmul_BtPKfS0_Pfl,"a",@progbits
	.sectionflags	@""
	.align	4
.nv.constant0._Z9matmul_BtPKfS0_Pfl:
	.zero		928


//--------------------- .nv.constant0._Z12matmul_tiledPKfS0_Pfl --------------------------
	.section	.nv.constant0._Z12matmul_tiledPKfS0_Pfl,"a",@progbits
	.sectionflags	@""
	.align	4
.nv.constant0._Z12matmul_tiledPKfS0_Pfl:
	.zero		928


//--------------------- .nv.constant0._Z12matmul_naivePKfS0_Pfl --------------------------
	.section	.nv.constant0._Z12matmul_naivePKfS0_Pfl,"a",@progbits
	.sectionflags	@""
	.align	4
.nv.constant0._Z12matmul_naivePKfS0_Pfl:
	.zero		928


//--------------------- .nv.constant0._Z23transpose_register_tilePKfPfl --------------------------
	.section	.nv.constant0._Z23transpose_register_tilePKfPfl,"a",@progbits
	.sectionflags	@""
	.align	4
.nv.constant0._Z23transpose_register_tilePKfPfl:
	.zero		920


//--------------------- .nv.constant0._Z26transpose_shared_coalescedPKfPfl --------------------------
	.section	.nv.constant0._Z26transpose_shared_coalescedPKfPfl,"a",@progbits
	.sectionflags	@""
	.align	4
.nv.constant0._Z26transpose_shared_coalescedPKfPfl:
	.zero		920


//--------------------- .nv.constant0._Z16transpose_sharedPKfPfl --------------------------
	.section	.nv.constant0._Z16transpose_sharedPKfPfl,"a",@progbits
	.sectionflags	@""
	.align	4
.nv.constant0._Z16transpose_sharedPKfPfl:
	.zero		920


//--------------------- .nv.constant0._Z15transpose_naivePKfPfl --------------------------
	.section	.nv.constant0._Z15transpose_naivePKfPfl,"a",@progbits
	.sectionflags	@""
	.align	4
.nv.constant0._Z15transpose_naivePKfPfl:
	.zero		920


//--------------------- .nv.constant0._Z10set_matrixPflf --------------------------
	.section	.nv.constant0._Z10set_matrixPflf,"a",@progbits
	.sectionflags	@""
	.align	4
.nv.constant0._Z10set_matrixPflf:
	.zero		916


//--------------------- SYMBOLS --------------------------

	.type		.nv.reservedSmem.offset0,@object
	.size		.nv.reservedSmem.offset0,0x4
	.type		.nv.reservedSmem.cap,@object
	.size		.nv.reservedSmem.cap,0x4
